def attn_fwd(
    Q,
    K,
    V,
    Out,
    Lse,
    sm_scale,
    stride_qz,
    stride_qh,
    stride_qm,
    stride_qk,
    stride_kz,
    stride_kh,
    stride_kn,
    stride_kk,
    stride_vz,
    stride_vh,
    stride_vn,
    stride_vk,
    stride_oz,
    stride_oh,
    stride_om,
    stride_ok,
    seqlen_q,
    seqlen_k,
    BLOCK_M: tl.constexpr,
    BLOCK_N: tl.constexpr,
    HEAD_DIM: tl.constexpr,
    CAUSAL: tl.constexpr,
):
    start_m = tl.program_id(0)
    off_hz = tl.program_id(1)
    q_off = off_hz * stride_qh
    k_off = off_hz * stride_kh
    v_off = off_hz * stride_vh
    offs_m = start_m * BLOCK_M + tl.arange(0, BLOCK_M)
    offs_d = tl.arange(0, HEAD_DIM)
    offs_n = tl.arange(0, BLOCK_N)
    q_ptrs = Q + q_off + offs_m[:, None] * stride_qm + offs_d[None, :] * stride_qk
    k_ptrs = K + k_off + offs_d[:, None] * stride_kk + offs_n[None, :] * stride_kn
    v_ptrs = V + v_off + offs_n[:, None] * stride_vn + offs_d[None, :] * stride_vk
    m_i = tl.full([BLOCK_M], float("-inf"), dtype=tl.float32)
    l_i = tl.zeros([BLOCK_M], dtype=tl.float32) + 1.0
    acc = tl.zeros([BLOCK_M, HEAD_DIM], dtype=tl.float32)
    q = tl.load(q_ptrs)
    acc, l_i, m_i = _attn_fwd_inner(
        acc,
        l_i,
        m_i,
        q,
        k_ptrs,
        v_ptrs,
        sm_scale,
        stride_kn,
        stride_vn,
        start_m,
        seqlen_k,
        BLOCK_M,
        BLOCK_N,
        HEAD_DIM,
        CAUSAL,
    )
    acc = acc / l_i[:, None]
    lse = m_i + tl.math.log2(l_i) / 1.4426950408889634
    o_ptrs = (
        Out
        + off_hz * stride_oh
        + offs_m[:, None] * stride_om
        + offs_d[None, :] * stride_ok
    )
    tl.store(o_ptrs, acc.to(Out.dtype.element_ty))
    tl.store(Lse + off_hz * seqlen_q + offs_m, lse)

# config = {"BLOCK_M": 32, "BLOCK_N": 16, "HEAD_DIM": 512, "arch": "sm_90", "causal": false, "dtype": "bf16", "num_stages": 4, "num_warps": 8}
# arch = sm_90


// ===== COMPILED SASS (sm_90a) =====

	.target	sm_90a

	.elftype	@"ET_EXEC"


//--------------------- .note.nv.tkinfo           --------------------------
	.section	.note.nv.tkinfo,"",@"SHT_NOTE"
	.sectionflags	@"SHF_NOTE_NV_TKINFO"
	.tkinfo
        /*0018*/ 	.word	0x00000002
        /*0030*/ 	.string	""
        /*0030*/ 	.string	"ptxas"
        /*0030*/ 	.string	"Cuda compilation tools, release 13.0, V13.0.88"
        /*0030*/ 	.string	"Build cuda_13.0.r13.0/compiler.36424714_0"
        /*0030*/ 	.string	"-v  -suppress-debug-info  -lineinfo  -arch sm_90a "



//--------------------- .note.nv.cuinfo           --------------------------
	.section	.note.nv.cuinfo,"",@"SHT_NOTE"
	.sectionflags	@"SHF_NOTE_NV_CUINFO"
        /*0018*/ 	.short	0x0002
        /*001a*/ 	.short	0x005a
        /*001c*/ 	.short	0x0082
	.zero		2


//--------------------- .nv.info                  --------------------------
	.section	.nv.info,"",@"SHT_CUDA_INFO"
	.align	4


	//----- nvinfo : EIATTR_REGCOUNT
	.align		4
        /*0000*/ 	.byte	0x04, 0x2f
        /*0002*/ 	.short	(.L_2 - .L_1)
	.align		4
.L_1:
        /*0004*/ 	.word	index@(attn_fwd)
        /*0008*/ 	.word	0x000000ff


	//----- nvinfo : EIATTR_FRAME_SIZE
	.align		4
.L_2:
        /*000c*/ 	.byte	0x04, 0x11
        /*000e*/ 	.short	(.L_4 - .L_3)
	.align		4
.L_3:
        /*0010*/ 	.word	index@(attn_fwd)
        /*0014*/ 	.word	0x00000000


	//----- nvinfo : EIATTR_MIN_STACK_SIZE
	.align		4
.L_4:
        /*0018*/ 	.byte	0x04, 0x12
        /*001a*/ 	.short	(.L_6 - .L_5)
	.align		4
.L_5:
        /*001c*/ 	.word	index@(attn_fwd)
        /*0020*/ 	.word	0x00000000
.L_6:


//--------------------- .nv.compat                --------------------------
	.section	.nv.compat,"",@"SHT_CUDA_COMPAT_INFO"
	.align	4
        /*0000*/ 	.byte	0x02, 0x09, 0x01, 0x00, 0x02, 0x02, 0x01, 0x00, 0x02, 0x05, 0x05, 0x00, 0x03, 0x07, 0x01, 0x01
        /*0010*/ 	.byte	0x02, 0x03, 0x00, 0x00, 0x02, 0x06, 0x01, 0x00, 0x04, 0x0b, 0x08, 0x00, 0x00, 0x00, 0x00, 0x00
        /*0020*/ 	.byte	0x00, 0x00, 0x00, 0x00


//--------------------- .nv.info.attn_fwd         --------------------------
	.section	.nv.info.attn_fwd,"",@"SHT_CUDA_INFO"
	.sectionflags	@""
	.align	4


	//----- nvinfo : EIATTR_CUDA_API_VERSION
	.align		4
        /*0000*/ 	.byte	0x04, 0x37
        /*0002*/ 	.short	(.L_8 - .L_7)
.L_7:
        /*0004*/ 	.word	0x00000082


	//----- nvinfo : EIATTR_KPARAM_INFO
	.align		4
.L_8:
        /*0008*/ 	.byte	0x04, 0x17
        /*000a*/ 	.short	(.L_10 - .L_9)
.L_9:
        /*000c*/ 	.word	0x00000000
        /*0010*/ 	.short	0x0019
        /*0012*/ 	.short	0x0080
        /*0014*/ 	.byte	0x00, 0xf4, 0x21, 0x00


	//----- nvinfo : EIATTR_KPARAM_INFO
	.align		4
.L_10:
        /*0018*/ 	.byte	0x04, 0x17
        /*001a*/ 	.short	(.L_12 - .L_11)
.L_11:
        /*001c*/ 	.word	0x00000000
        /*0020*/ 	.short	0x0018
        /*0022*/ 	.short	0x0078
        /*0024*/ 	.byte	0x00, 0xf4, 0x21, 0x00


	//----- nvinfo : EIATTR_KPARAM_INFO
	.align		4
.L_12:
        /*0028*/ 	.byte	0x04, 0x17
        /*002a*/ 	.short	(.L_14 - .L_13)
.L_13:
        /*002c*/ 	.word	0x00000000
        /*0030*/ 	.short	0x0017
        /*0032*/ 	.short	0x0070
        /*0034*/ 	.byte	0x00, 0xf0, 0x11, 0x00


	//----- nvinfo : EIATTR_KPARAM_INFO
	.align		4
.L_14:
        /*0038*/ 	.byte	0x04, 0x17
        /*003a*/ 	.short	(.L_16 - .L_15)
.L_15:
        /*003c*/ 	.word	0x00000000
        /*0040*/ 	.short	0x0016
        /*0042*/ 	.short	0x006c
        /*0044*/ 	.byte	0x00, 0xf0, 0x11, 0x00


	//----- nvinfo : EIATTR_KPARAM_INFO
	.align		4
.L_16:
        /*0048*/ 	.byte	0x04, 0x17
        /*004a*/ 	.short	(.L_18 - .L_17)
.L_17:
        /*004c*/ 	.word	0x00000000
        /*0050*/ 	.short	0x0015
        /*0052*/ 	.short	0x0068
        /*0054*/ 	.byte	0x00, 0xf0, 0x11, 0x00


	//----- nvinfo : EIATTR_KPARAM_INFO
	.align		4
.L_18:
        /*0058*/ 	.byte	0x04, 0x17
        /*005a*/ 	.short	(.L_20 - .L_19)
.L_19:
        /*005c*/ 	.word	0x00000000
        /*0060*/ 	.short	0x0014
        /*0062*/ 	.short	0x0064
        /*0064*/ 	.byte	0x00, 0xf0, 0x11, 0x00


	//----- nvinfo : EIATTR_KPARAM_INFO
	.align		4
.L_20:
        /*0068*/ 	.byte	0x04, 0x17
        /*006a*/ 	.short	(.L_22 - .L_21)
.L_21:
        /*006c*/ 	.word	0x00000000
        /*0070*/ 	.short	0x0013
        /*0072*/ 	.short	0x0060
        /*0074*/ 	.byte	0x00, 0xf0, 0x11, 0x00


	//----- nvinfo : EIATTR_KPARAM_INFO
	.align		4
.L_22:
        /*0078*/ 	.byte	0x04, 0x17
        /*007a*/ 	.short	(.L_24 - .L_23)
.L_23:
        /*007c*/ 	.word	0x00000000
        /*0080*/ 	.short	0x0012
        /*0082*/ 	.short	0x005c
        /*0084*/ 	.byte	0x00, 0xf0, 0x11, 0x00


	//----- nvinfo : EIATTR_KPARAM_INFO
	.align		4
.L_24:
        /*0088*/ 	.byte	0x04, 0x17
        /*008a*/ 	.short	(.L_26 - .L_25)
.L_25:
        /*008c*/ 	.word	0x00000000
        /*0090*/ 	.short	0x0011
        /*0092*/ 	.short	0x0058
        /*0094*/ 	.byte	0x00, 0xf0, 0x11, 0x00


	//----- nvinfo : EIATTR_KPARAM_INFO
	.align		4
.L_26:
        /*0098*/ 	.byte	0x04, 0x17
        /*009a*/ 	.short	(.L_28 - .L_27)
.L_27:
        /*009c*/ 	.word	0x00000000
        /*00a0*/ 	.short	0x0010
        /*00a2*/ 	.short	0x0054
        /*00a4*/ 	.byte	0x00, 0xf0, 0x11, 0x00


	//----- nvinfo : EIATTR_KPARAM_INFO
	.align		4
.L_28:
        /*00a8*/ 	.byte	0x04, 0x17
        /*00aa*/ 	.short	(.L_30 - .L_29)
.L_29:
        /*00ac*/ 	.word	0x00000000
        /*00b0*/ 	.short	0x000f
        /*00b2*/ 	.short	0x0050
        /*00b4*/ 	.byte	0x00, 0xf0, 0x11, 0x00


	//----- nvinfo : EIATTR_KPARAM_INFO
	.align		4
.L_30:
        /*00b8*/ 	.byte	0x04, 0x17
        /*00ba*/ 	.short	(.L_32 - .L_31)
.L_31:
        /*00bc*/ 	.word	0x00000000
        /*00c0*/ 	.short	0x000e
        /*00c2*/ 	.short	0x004c
        /*00c4*/ 	.byte	0x00, 0xf0, 0x11, 0x00


	//----- nvinfo : EIATTR_KPARAM_INFO
	.align		4
.L_32:
        /*00c8*/ 	.byte	0x04, 0x17
        /*00ca*/ 	.short	(.L_34 - .L_33)
.L_33:
        /*00cc*/ 	.word	0x00000000
        /*00d0*/ 	.short	0x000d
        /*00d2*/ 	.short	0x0048
        /*00d4*/ 	.byte	0x00, 0xf0, 0x11, 0x00


	//----- nvinfo : EIATTR_KPARAM_INFO
	.align		4
.L_34:
        /*00d8*/ 	.byte	0x04, 0x17
        /*00da*/ 	.short	(.L_36 - .L_35)
.L_35:
        /*00dc*/ 	.word	0x00000000
        /*00e0*/ 	.short	0x000c
        /*00e2*/ 	.short	0x0044
        /*00e4*/ 	.byte	0x00, 0xf0, 0x11, 0x00


	//----- nvinfo : EIATTR_KPARAM_INFO
	.align		4
.L_36:
        /*00e8*/ 	.byte	0x04, 0x17
        /*00ea*/ 	.short	(.L_38 - .L_37)
.L_37:
        /*00ec*/ 	.word	0x00000000
        /*00f0*/ 	.short	0x000b
        /*00f2*/ 	.short	0x0040
        /*00f4*/ 	.byte	0x00, 0xf0, 0x11, 0x00


	//----- nvinfo : EIATTR_KPARAM_INFO
	.align		4
.L_38:
        /*00f8*/ 	.byte	0x04, 0x17
        /*00fa*/ 	.short	(.L_40 - .L_39)
.L_39:
        /*00fc*/ 	.word	0x00000000
        /*0100*/ 	.short	0x000a
        /*0102*/ 	.short	0x003c
        /*0104*/ 	.byte	0x00, 0xf0, 0x11, 0x00


	//----- nvinfo : EIATTR_KPARAM_INFO
	.align		4
.L_40:
        /*0108*/ 	.byte	0x04, 0x17
        /*010a*/ 	.short	(.L_42 - .L_41)
.L_41:
        /*010c*/ 	.word	0x00000000
        /*0110*/ 	.short	0x0009
        /*0112*/ 	.short	0x0038
        /*0114*/ 	.byte	0x00, 0xf0, 0x11, 0x00


	//----- nvinfo : EIATTR_KPARAM_INFO
	.align		4
.L_42:
        /*0118*/ 	.byte	0x04, 0x17
        /*011a*/ 	.short	(.L_44 - .L_43)
.L_43:
        /*011c*/ 	.word	0x00000000
        /*0120*/ 	.short	0x0008
        /*0122*/ 	.short	0x0034
        /*0124*/ 	.byte	0x00, 0xf0, 0x11, 0x00


	//----- nvinfo : EIATTR_KPARAM_INFO
	.align		4
.L_44:
        /*0128*/ 	.byte	0x04, 0x17
        /*012a*/ 	.short	(.L_46 - .L_45)
.L_45:
        /*012c*/ 	.word	0x00000000
        /*0130*/ 	.short	0x0007
        /*0132*/ 	.short	0x0030
        /*0134*/ 	.byte	0x00, 0xf0, 0x11, 0x00


	//----- nvinfo : EIATTR_KPARAM_INFO
	.align		4
.L_46:
        /*0138*/ 	.byte	0x04, 0x17
        /*013a*/ 	.short	(.L_48 - .L_47)
.L_47:
        /*013c*/ 	.word	0x00000000
        /*0140*/ 	.short	0x0006
        /*0142*/ 	.short	0x002c
        /*0144*/ 	.byte	0x00, 0xf0, 0x11, 0x00


	//----- nvinfo : EIATTR_KPARAM_INFO
	.align		4
.L_48:
        /*0148*/ 	.byte	0x04, 0x17
        /*014a*/ 	.short	(.L_50 - .L_49)
.L_49:
        /*014c*/ 	.word	0x00000000
        /*0150*/ 	.short	0x0005
        /*0152*/ 	.short	0x0028
        /*0154*/ 	.byte	0x00, 0xf0, 0x11, 0x00


	//----- nvinfo : EIATTR_KPARAM_INFO
	.align		4
.L_50:
        /*0158*/ 	.byte	0x04, 0x17
        /*015a*/ 	.short	(.L_52 - .L_51)
.L_51:
        /*015c*/ 	.word	0x00000000
        /*0160*/ 	.short	0x0004
        /*0162*/ 	.short	0x0020
        /*0164*/ 	.byte	0x00, 0xf4, 0x21, 0x00


	//----- nvinfo : EIATTR_KPARAM_INFO
	.align		4
.L_52:
        /*0168*/ 	.byte	0x04, 0x17
        /*016a*/ 	.short	(.L_54 - .L_53)
.L_53:
        /*016c*/ 	.word	0x00000000
        /*0170*/ 	.short	0x0003
        /*0172*/ 	.short	0x0018
        /*0174*/ 	.byte	0x00, 0xf4, 0x21, 0x00


	//----- nvinfo : EIATTR_KPARAM_INFO
	.align		4
.L_54:
        /*0178*/ 	.byte	0x04, 0x17
        /*017a*/ 	.short	(.L_56 - .L_55)
.L_55:
        /*017c*/ 	.word	0x00000000
        /*0180*/ 	.short	0x0002
        /*0182*/ 	.short	0x0010
        /*0184*/ 	.byte	0x00, 0xf4, 0x21, 0x00


	//----- nvinfo : EIATTR_KPARAM_INFO
	.align		4
.L_56:
        /*0188*/ 	.byte	0x04, 0x17
        /*018a*/ 	.short	(.L_58 - .L_57)
.L_57:
        /*018c*/ 	.word	0x00000000
        /*0190*/ 	.short	0x0001
        /*0192*/ 	.short	0x0008
        /*0194*/ 	.byte	0x00, 0xf4, 0x21, 0x00


	//----- nvinfo : EIATTR_KPARAM_INFO
	.align		4
.L_58:
        /*0198*/ 	.byte	0x04, 0x17
        /*019a*/ 	.short	(.L_60 - .L_59)
.L_59:
        /*019c*/ 	.word	0x00000000
        /*01a0*/ 	.short	0x0000
        /*01a2*/ 	.short	0x0000
        /*01a4*/ 	.byte	0x00, 0xf4, 0x21, 0x00


	//----- nvinfo : EIATTR_SPARSE_MMA_MASK
	.align		4
.L_60:
        /*01a8*/ 	.byte	0x03, 0x50
        /*01aa*/ 	.short	0x0000


	//----- nvinfo : EIATTR_MAXREG_COUNT
	.align		4
        /*01ac*/ 	.byte	0x03, 0x1b
        /*01ae*/ 	.short	0x00ff


	//----- nvinfo : EIATTR_NUM_BARRIERS
	.align		4
        /*01b0*/ 	.byte	0x02, 0x4c
        /*01b2*/ 	.byte	0x01
	.zero		1


	//----- nvinfo : EIATTR_MERCURY_ISA_VERSION
	.align		4
        /*01b4*/ 	.byte	0x03, 0x5f
        /*01b6*/ 	.short	0x0101


	//----- nvinfo : EIATTR_COOP_GROUP_MASK_REGIDS
	.align		4
        /*01b8*/ 	.byte	0x04, 0x29
        /*01ba*/ 	.short	(.L_62 - .L_61)


	//   ....[0]....
.L_61:
        /*01bc*/ 	.word	0xffffffff


	//   ....[1]....
        /*01c0*/ 	.word	0xffffffff


	//   ....[2]....
        /*01c4*/ 	.word	0xffffffff


	//   ....[3]....
        /*01c8*/ 	.word	0xffffffff


	//   ....[4]....
        /*01cc*/ 	.word	0xffffffff


	//   ....[5]....
        /*01d0*/ 	.word	0xffffffff


	//   ....[6]....
        /*01d4*/ 	.word	0xffffffff


	//   ....[7]....
        /*01d8*/ 	.word	0xffffffff


	//   ....[8]....
        /*01dc*/ 	.word	0xffffffff


	//   ....[9]....
        /*01e0*/ 	.word	0xffffffff


	//   ....[10]....
        /*01e4*/ 	.word	0xffffffff


	//   ....[11]....
        /*01e8*/ 	.word	0xffffffff


	//   ....[12]....
        /*01ec*/ 	.word	0xffffffff


	//   ....[13]....
        /*01f0*/ 	.word	0xffffffff


	//   ....[14]....
        /*01f4*/ 	.word	0xffffffff


	//   ....[15]....
        /*01f8*/ 	.word	0xffffffff


	//   ....[16]....
        /*01fc*/ 	.word	0xffffffff


	//   ....[17]....
        /*0200*/ 	.word	0xffffffff


	//----- nvinfo : EIATTR_COOP_GROUP_INSTR_OFFSETS
	.align		4
.L_62:
        /*0204*/ 	.byte	0x04, 0x28
        /*0206*/ 	.short	(.L_64 - .L_63)


	//   ....[0]....
.L_63:
        /*0208*/ 	.word	0x00003900


	//   ....[1]....
        /*020c*/ 	.word	0x00003910


	//   ....[2]....
        /*0210*/ 	.word	0x00003920


	//   ....[3]....
        /*0214*/ 	.word	0x00003930


	//   ....[4]....
        /*0218*/ 	.word	0x00003990


	//   ....[5]....
        /*021c*/ 	.word	0x000039a0


	//   ....[6]....
        /*0220*/ 	.word	0x000039b0


	//   ....[7]....
        /*0224*/ 	.word	0x000039c0


	//   ....[8]....
        /*0228*/ 	.word	0x00003b20


	//   ....[9]....
        /*022c*/ 	.word	0x00003d90


	//   ....[10]....
        /*0230*/ 	.word	0x00003da0


	//   ....[11]....
        /*0234*/ 	.word	0x00003dc0


	//   ....[12]....
        /*0238*/ 	.word	0x00003dd0


	//   ....[13]....
        /*023c*/ 	.word	0x00003e20


	//   ....[14]....
        /*0240*/ 	.word	0x00003e30


	//   ....[15]....
        /*0244*/ 	.word	0x00003e40


	//   ....[16]....
        /*0248*/ 	.word	0x00003e50


	//   ....[17]....
        /*024c*/ 	.word	0x00003f30


	//----- nvinfo : EIATTR_EXIT_INSTR_OFFSETS
	.align		4
.L_64:
        /*0250*/ 	.byte	0x04, 0x1c
        /*0252*/ 	.short	(.L_66 - .L_65)


	//   ....[0]....
.L_65:
        /*0254*/ 	.word	0x00007e60


	//   ....[1]....
        /*0258*/ 	.word	0x00007e90


	//----- nvinfo : EIATTR_REQNTID
	.align		4
.L_66:
        /*025c*/ 	.byte	0x04, 0x10
        /*025e*/ 	.short	(.L_68 - .L_67)
.L_67:
        /*0260*/ 	.word	0x00000100
        /*0264*/ 	.word	0x00000001
        /*0268*/ 	.word	0x00000001


	//----- nvinfo : EIATTR_CBANK_PARAM_SIZE
	.align		4
.L_68:
        /*026c*/ 	.byte	0x03, 0x19
        /*026e*/ 	.short	0x0088


	//----- nvinfo : EIATTR_PARAM_CBANK
	.align		4
        /*0270*/ 	.byte	0x04, 0x0a
        /*0272*/ 	.short	(.L_70 - .L_69)
	.align		4
.L_69:
        /*0274*/ 	.word	index@(.nv.constant0.attn_fwd)
        /*0278*/ 	.short	0x0210
        /*027a*/ 	.short	0x0088


	//----- nvinfo : EIATTR_SW_WAR
	.align		4
.L_70:
        /*027c*/ 	.byte	0x04, 0x36
        /*027e*/ 	.short	(.L_72 - .L_71)
.L_71:
        /*0280*/ 	.word	0x00000008
.L_72:


//--------------------- .nv.callgraph             --------------------------
	.section	.nv.callgraph,"",@"SHT_CUDA_CALLGRAPH"
	.align	4
	.sectionentsize	8
	.align		4
        /*0000*/ 	.word	0x00000000
	.align		4
        /*0004*/ 	.word	0xffffffff
	.align		4
        /*0008*/ 	.word	0x00000000
	.align		4
        /*000c*/ 	.word	0xfffffffe
	.align		4
        /*0010*/ 	.word	0x00000000
	.align		4
        /*0014*/ 	.word	0xfffffffd
	.align		4
        /*0018*/ 	.word	0x00000000
	.align		4
        /*001c*/ 	.word	0xfffffffc


//--------------------- .nv.constant4             --------------------------
	.section	.nv.constant4,"a",@progbits
	.align	8
	.align		8
.nv.constant4:
        /*0000*/ 	.dword	_$_str


//--------------------- .text.attn_fwd            --------------------------
	.section	.text.attn_fwd,"ax",@progbits
	.align	128
        .global         attn_fwd
        .type           attn_fwd,@function
        .size           attn_fwd,(.L_x_3 - attn_fwd)
        .other          attn_fwd,@"STO_CUDA_ENTRY STV_DEFAULT"
attn_fwd:
.text.attn_fwd:
[----:B------:R-:W-:Y:S01]  /*0000*/  LDC R1, c[0x0][0x28] ;  /* 0x00000a00ff017b82 */ /* 0x000fe20000000800 */
[----:B------:R-:W0:Y:S07]  /*0010*/  S2R R6, SR_TID.X ;  /* 0x0000000000067919 */ /* 0x000e2e0000002100 */
[----:B------:R-:W1:Y:S01]  /*0020*/  S2UR UR6, SR_CTAID.Y ;  /* 0x00000000000679c3 */ /* 0x000e620000002600 */
[----:B------:R-:W-:Y:S01]  /*0030*/  ULDC.64 UR4, c[0x0][0x240] ;  /* 0x0000900000047ab9 */ /* 0x000fe20000000a00 */
[----:B------:R-:W-:Y:S01]  /*0040*/  ULDC.64 UR8, c[0x0][0x208] ;  /* 0x0000820000087ab9 */ /* 0x000fe20000000a00 */
[----:B------:R-:W2:Y:S05]  /*0050*/  S2R R3, SR_CTAID.X ;  /* 0x0000000000037919 */ /* 0x000eaa0000002500 */
[----:B------:R-:W3:Y:S08]  /*0060*/  LDC R2, c[0x0][0x248] ;  /* 0x00009200ff027b82 */ /* 0x000ef00000000800 */
[----:B------:R-:W4:Y:S01]  /*0070*/  LDC.64 R10, c[0x0][0x210] ;  /* 0x00008400ff0a7b82 */ /* 0x000f220000000a00 */
[----:B-1----:R-:W-:-:S04]  /*0080*/  UIMAD UR4, UR6, UR4, URZ ;  /* 0x00000004060472a4 */ /* 0x002fc8000f8e023f */
[----:B------:R-:W-:Y:S01]  /*0090*/  USHF.L.U32 UR7, UR4, 0x1, URZ ;  /* 0x0000000104077899 */ /* 0x000fe2000800063f */
[----:B0-----:R-:W-:Y:S02]  /*00a0*/  LOP3.LUT R0, R6, 0x1f, RZ, 0xc0, !PT ;  /* 0x0000001f06007812 */ /* 0x001fe400078ec0ff */
[----:B------:R-:W-:-:S03]  /*00b0*/  SHF.R.U32.HI R7, RZ, 0x5, R6 ;  /* 0x00000005ff077819 */ /* 0x000fc60000011606 */
[----:B--2---:R-:W-:Y:S01]  /*00c0*/  IMAD R0, R3, 0x20, R0 ;  /* 0x0000002003007824 */ /* 0x004fe200078e0200 */
[----:B------:R-:W-:-:S03]  /*00d0*/  SGXT.U32 R7, R7, 0x3 ;  /* 0x000000030707781a */ /* 0x000fc60000000000 */
[----:B------:R-:W-:Y:S01]  /*00e0*/  IMAD R3, R0, UR5, RZ ;  /* 0x0000000500037c24 */ /* 0x000fe2000f8e02ff */
[----:B------:R-:W-:Y:S01]  /*00f0*/  UIMAD.WIDE UR4, UR4, 0x2, URZ ;  /* 0x00000002040478a5 */ /* 0x000fe2000f8e023f */
[----:B---3--:R-:W-:Y:S02]  /*0100*/  IMAD R7, R7, R2, RZ ;  /* 0x0000000207077224 */ /* 0x008fe400078e02ff */
[C---:B------:R-:W-:Y:S02]  /*0110*/  IMAD.SHL.U32 R5, R3.reuse, 0x2, RZ ;  /* 0x0000000203057824 */ /* 0x040fe400078e00ff */
[----:B------:R-:W-:-:S03]  /*0120*/  IMAD.HI R8, R3, 0x2, RZ ;  /* 0x0000000203087827 */ /* 0x000fc600078e02ff */
[----:B----4-:R-:W-:Y:S01]  /*0130*/  IADD3 R4, P0, P1, R5, UR7, R10 ;  /* 0x0000000705047c10 */ /* 0x010fe2000f91e00a */
[----:B------:R-:W-:-:S03]  /*0140*/  IMAD R5, R2, 0x8, R7 ;  /* 0x0000000802057824 */ /* 0x000fc600078e0207 */
[----:B------:R-:W-:Y:S02]  /*0150*/  IADD3.X R3, R8, UR5, R11, P0, P1 ;  /* 0x0000000508037c10 */ /* 0x000fe400087e240b */
[CC--:B------:R-:W-:Y:S02]  /*0160*/  LEA R10, P0, R7.reuse, R4.reuse, 0x1 ;  /* 0x00000004070a7211 */ /* 0x0c0fe400078008ff */
[C---:B------:R-:W-:Y:S02]  /*0170*/  LEA R9, R2.reuse, R5, 0x3 ;  /* 0x0000000502097211 */ /* 0x040fe400078e18ff */
[----:B------:R-:W-:Y:S02]  /*0180*/  LEA.HI.X.SX32 R11, R7, R3, 0x1, P0 ;  /* 0x00000003070b7211 */ /* 0x000fe400000f0eff */
[-C--:B------:R-:W-:Y:S01]  /*0190*/  LEA R14, P0, R9, R4.reuse, 0x1 ;  /* 0x00000004090e7211 */ /* 0x080fe200078008ff */
[----:B------:R-:W-:Y:S01]  /*01a0*/  IMAD R17, R2, 0x8, R9 ;  /* 0x0000000802117824 */ /* 0x000fe200078e0209 */
[----:B------:R-:W-:-:S02]  /*01b0*/  LEA R12, P1, R5, R4, 0x1 ;  /* 0x00000004050c7211 */ /* 0x000fc400078208ff */
[-C--:B------:R-:W-:Y:S01]  /*01c0*/  LEA.HI.X.SX32 R15, R9, R3.reuse, 0x1, P0 ;  /* 0x00000003090f7211 */ /* 0x080fe200000f0eff */
[C---:B------:R-:W-:Y:S01]  /*01d0*/  IMAD R9, R2.reuse, 0x8, R17 ;  /* 0x0000000802097824 */ /* 0x040fe200078e0211 */
[-C--:B------:R-:W-:Y:S02]  /*01e0*/  LEA R16, P0, R17, R4.reuse, 0x1 ;  /* 0x0000000411107211 */ /* 0x080fe400078008ff */
[-C--:B------:R-:W-:Y:S01]  /*01f0*/  LEA.HI.X.SX32 R13, R5, R3.reuse, 0x1, P1 ;  /* 0x00000003050d7211 */ /* 0x080fe200008f0eff */
[C---:B------:R-:W-:Y:S01]  /*0200*/  IMAD R21, R2.reuse, 0x8, R9 ;  /* 0x0000000802157824 */ /* 0x040fe200078e0209 */
[----:B------:R-:W-:Y:S01]  /*0210*/  LEA.HI.X.SX32 R17, R17, R3, 0x1, P0 ;  /* 0x0000000311117211 */ /* 0x000fe200000f0eff */
[----:B------:R0:W2:Y:S03]  /*0220*/  LDG.E.U16 R5, desc[UR8][R10.64] ;  /* 0x000000080a057981 */ /* 0x0000a6000c1e1500 */
[----:B------:R-:W-:Y:S01]  /*0230*/  LEA R23, R2, R21, 0x3 ;  /* 0x0000001502177211 */ /* 0x000fe200078e18ff */
[----:B------:R1:W3:Y:S01]  /*0240*/  LDG.E.U16 R8, desc[UR8][R14.64] ;  /* 0x000000080e087981 */ /* 0x0002e2000c1e1500 */
[----:B------:R-:W-:-:S03]  /*0250*/  LEA R18, P0, R9, R4, 0x1 ;  /* 0x0000000409127211 */ /* 0x000fc600078008ff */
[C---:B------:R-:W-:Y:S01]  /*0260*/  IMAD R25, R2.reuse, 0x8, R23 ;  /* 0x0000000802197824 */ /* 0x040fe200078e0217 */
[-C--:B------:R-:W-:Y:S01]  /*0270*/  LEA.HI.X.SX32 R19, R9, R3.reuse, 0x1, P0 ;  /* 0x0000000309137211 */ /* 0x080fe200000f0eff */
[----:B------:R4:W5:Y:S01]  /*0280*/  LDG.E.U16 R7, desc[UR8][R12.64] ;  /* 0x000000080c077981 */ /* 0x000962000c1e1500 */
[CC--:B0-----:R-:W-:Y:S01]  /*0290*/  LEA R10, P0, R21.reuse, R4.reuse, 0x1 ;  /* 0x00000004150a7211 */ /* 0x0c1fe200078008ff */
[C---:B-1----:R-:W-:Y:S02]  /*02a0*/  IMAD R15, R2.reuse, 0x8, R25 ;  /* 0x00000008020f7824 */ /* 0x042fe400078e0219 */
[----:B------:R0:W3:Y:S01]  /*02b0*/  LDG.E.U16 R9, desc[UR8][R16.64] ;  /* 0x0000000810097981 */ /* 0x0000e2000c1e1500 */
[-C--:B------:R-:W-:Y:S02]  /*02c0*/  LEA.HI.X.SX32 R11, R21, R3.reuse, 0x1, P0 ;  /* 0x00000003150b7211 */ /* 0x080fe400000f0eff */
[-C--:B------:R-:W-:Y:S01]  /*02d0*/  LEA R20, P1, R23, R4.reuse, 0x1 ;  /* 0x0000000417147211 */ /* 0x080fe200078208ff */
[----:B------:R1:W3:Y:S01]  /*02e0*/  LDG.E.U16 R24, desc[UR8][R18.64] ;  /* 0x0000000812187981 */ /* 0x0002e2000c1e1500 */
[----:B----4-:R-:W-:Y:S01]  /*02f0*/  LEA R12, P0, R25, R4, 0x1 ;  /* 0x00000004190c7211 */ /* 0x010fe200078008ff */
[----:B0-----:R-:W-:Y:S01]  /*0300*/  IMAD R17, R2, 0x8, R15 ;  /* 0x0000000802117824 */ /* 0x001fe200078e020f */
[-C--:B------:R-:W-:Y:S01]  /*0310*/  LEA.HI.X.SX32 R21, R23, R3.reuse, 0x1, P1 ;  /* 0x0000000317157211 */ /* 0x080fe200008f0eff */
[----:B------:R-:W4:Y:S01]  /*0320*/  LDG.E.U16 R26, desc[UR8][R10.64] ;  /* 0x000000080a1a7981 */ /* 0x000f22000c1e1500 */
[----:B------:R-:W-:-:S02]  /*0330*/  LEA.HI.X.SX32 R13, R25, R3, 0x1, P0 ;  /* 0x00000003190d7211 */ /* 0x000fc400000f0eff */
[CC--:B------:R-:W-:Y:S01]  /*0340*/  LEA R14, P0, R15.reuse, R4.reuse, 0x1 ;  /* 0x000000040f0e7211 */ /* 0x0c0fe200078008ff */
[----:B------:R0:W4:Y:S01]  /*0350*/  LDG.E.U16 R27, desc[UR8][R20.64] ;  /* 0x00000008141b7981 */ /* 0x000122000c1e1500 */
[C---:B------:R-:W-:Y:S02]  /*0360*/  LEA R23, R2.reuse, R17, 0x3 ;  /* 0x0000001102177211 */ /* 0x040fe400078e18ff */
[-C--:B------:R-:W-:Y:S01]  /*0370*/  LEA.HI.X.SX32 R15, R15, R3.reuse, 0x1, P0 ;  /* 0x000000030f0f7211 */ /* 0x080fe200000f0eff */
[----:B------:R0:W4:Y:S01]  /*0380*/  LDG.E.U16 R28, desc[UR8][R12.64] ;  /* 0x000000080c1c7981 */ /* 0x000122000c1e1500 */
[-C--:B------:R-:W-:Y:S01]  /*0390*/  LEA R16, P0, R17, R4.reuse, 0x1 ;  /* 0x0000000411107211 */ /* 0x080fe200078008ff */
[C---:B------:R-:W-:Y:S01]  /*03a0*/  IMAD R25, R2.reuse, 0x8, R23 ;  /* 0x0000000802197824 */ /* 0x040fe200078e0217 */
[-C--:B-1----:R-:W-:Y:S01]  /*03b0*/  LEA R18, P1, R23, R4.reuse, 0x1 ;  /* 0x0000000417127211 */ /* 0x082fe200078208ff */
[----:B------:R1:W4:Y:S01]  /*03c0*/  LDG.E.U16 R29, desc[UR8][R14.64] ;  /* 0x000000080e1d7981 */ /* 0x000322000c1e1500 */
[----:B------:R-:W-:Y:S01]  /*03d0*/  LEA.HI.X.SX32 R17, R17, R3, 0x1, P0 ;  /* 0x0000000311117211 */ /* 0x000fe200000f0eff */
[----:B0-----:R-:W-:Y:S01]  /*03e0*/  IMAD R21, R2, 0x8, R25 ;  /* 0x0000000802157824 */ /* 0x001fe200078e0219 */
[----:B------:R-:W-:-:S02]  /*03f0*/  LEA R10, P0, R25, R4, 0x1 ;  /* 0x00000004190a7211 */ /* 0x000fc400078008ff */
[-C--:B------:R-:W-:Y:S01]  /*0400*/  LEA.HI.X.SX32 R19, R23, R3.reuse, 0x1, P1 ;  /* 0x0000000317137211 */ /* 0x080fe200008f0eff */
[----:B------:R-:W-:Y:S01]  /*0410*/  IMAD R23, R2, 0x8, R21 ;  /* 0x0000000802177824 */ /* 0x000fe200078e0215 */
[----:B------:R-:W-:Y:S01]  /*0420*/  LEA.HI.X.SX32 R11, R25, R3, 0x1, P0 ;  /* 0x00000003190b7211 */ /* 0x000fe200000f0eff */
[----:B------:R-:W4:Y:S01]  /*0430*/  LDG.E.U16 R30, desc[UR8][R16.64] ;  /* 0x00000008101e7981 */ /* 0x000f22000c1e1500 */
[----:B------:R-:W-:-:S03]  /*0440*/  LEA R12, P0, R21, R4, 0x1 ;  /* 0x00000004150c7211 */ /* 0x000fc600078008ff */
[----:B------:R0:W4:Y:S01]  /*0450*/  LDG.E.U16 R31, desc[UR8][R18.64] ;  /* 0x00000008121f7981 */ /* 0x000122000c1e1500 */
[----:B------:R-:W-:Y:S02]  /*0460*/  LEA.HI.X.SX32 R13, R21, R3, 0x1, P0 ;  /* 0x00000003150d7211 */ /* 0x000fe400000f0eff */
[----:B------:R-:W-:Y:S01]  /*0470*/  LEA R21, R2, R23, 0x3 ;  /* 0x0000001702157211 */ /* 0x000fe200078e18ff */
[----:B------:R0:W4:Y:S01]  /*0480*/  LDG.E.U16 R32, desc[UR8][R10.64] ;  /* 0x000000080a207981 */ /* 0x000122000c1e1500 */
[----:B-1----:R-:W-:-:S03]  /*0490*/  LEA R14, P0, R23, R4, 0x1 ;  /* 0x00000004170e7211 */ /* 0x002fc600078008ff */
[C---:B------:R-:W-:Y:S01]  /*04a0*/  IMAD R25, R2.reuse, 0x8, R21 ;  /* 0x0000000802197824 */ /* 0x040fe200078e0215 */
[-C--:B------:R-:W-:Y:S01]  /*04b0*/  LEA.HI.X.SX32 R15, R23, R3.reuse, 0x1, P0 ;  /* 0x00000003170f7211 */ /* 0x080fe200000f0eff */
[----:B------:R1:W4:Y:S02]  /*04c0*/  LDG.E.U16 R33, desc[UR8][R12.64] ;  /* 0x000000080c217981 */ /* 0x000324000c1e1500 */
[C---:B0-----:R-:W-:Y:S01]  /*04d0*/  IMAD R19, R2.reuse, 0x8, R25 ;  /* 0x0000000802137824 */ /* 0x041fe200078e0219 */
[CC--:B------:R-:W-:Y:S01]  /*04e0*/  LEA R16, P0, R25.reuse, R4.reuse, 0x1 ;  /* 0x0000000419107211 */ /* 0x0c0fe200078008ff */
[----:B------:R0:W4:Y:S02]  /*04f0*/  LDG.E.U16 R34, desc[UR8][R14.64] ;  /* 0x000000080e227981 */ /* 0x000124000c1e1500 */
[----:B------:R-:W-:Y:S01]  /*0500*/  IMAD R23, R2, 0x8, R19 ;  /* 0x0000000802177824 */ /* 0x000fe200078e0213 */
[----:B------:R-:W-:Y:S02]  /*0510*/  LEA.HI.X.SX32 R17, R25, R3, 0x1, P0 ;  /* 0x0000000319117211 */ /* 0x000fe400000f0eff */
[----:B------:R-:W-:-:S02]  /*0520*/  LEA R10, P0, R19, R4, 0x1 ;  /* 0x00000004130a7211 */ /* 0x000fc400078008ff */
[-C--:B------:R-:W-:Y:S01]  /*0530*/  LEA R20, P1, R21, R4.reuse, 0x1 ;  /* 0x0000000415147211 */ /* 0x080fe200078208ff */
[----:B------:R-:W4:Y:S01]  /*0540*/  LDG.E.U16 R36, desc[UR8][R16.64] ;  /* 0x0000000810247981 */ /* 0x000f22000c1e1500 */
[----:B------:R-:W-:Y:S02]  /*0550*/  LEA.HI.X.SX32 R11, R19, R3, 0x1, P0 ;  /* 0x00000003130b7211 */ /* 0x000fe400000f0eff */
[C---:B------:R-:W-:Y:S02]  /*0560*/  LEA R19, R2.reuse, R23, 0x3 ;  /* 0x0000001702137211 */ /* 0x040fe400078e18ff */
[-C--:B------:R-:W-:Y:S01]  /*0570*/  LEA.HI.X.SX32 R21, R21, R3.reuse, 0x1, P1 ;  /* 0x0000000315157211 */ /* 0x080fe200008f0eff */
[----:B------:R-:W4:Y:S01]  /*0580*/  LDG.E.U16 R37, desc[UR8][R10.64] ;  /* 0x000000080a257981 */ /* 0x000f22000c1e1500 */
[C---:B-1----:R-:W-:Y:S01]  /*0590*/  LEA R12, P0, R23.reuse, R4, 0x1 ;  /* 0x00000004170c7211 */ /* 0x042fe200078008ff */
[----:B------:R-:W-:Y:S02]  /*05a0*/  IMAD R25, R2, 0x8, R19 ;  /* 0x0000000802197824 */ /* 0x000fe400078e0213 */
[----:B------:R1:W4:Y:S01]  /*05b0*/  LDG.E.U16 R35, desc[UR8][R20.64] ;  /* 0x0000000814237981 */ /* 0x000322000c1e1500 */
[----:B------:R-:W-:-:S02]  /*05c0*/  LEA.HI.X.SX32 R13, R23, R3, 0x1, P0 ;  /* 0x00000003170d7211 */ /* 0x000fc400000f0eff */
[-C--:B0-----:R-:W-:Y:S02]  /*05d0*/  LEA R14, P0, R25, R4.reuse, 0x1 ;  /* 0x00000004190e7211 */ /* 0x081fe400078008ff */
[----:B------:R-:W-:Y:S01]  /*05e0*/  LEA R18, P1, R19, R4, 0x1 ;  /* 0x0000000413127211 */ /* 0x000fe200078208ff */
[----:B------:R0:W4:Y:S01]  /*05f0*/  LDG.E.U16 R38, desc[UR8][R12.64] ;  /* 0x000000080c267981 */ /* 0x000122000c1e1500 */
[----:B-1----:R-:W-:Y:S01]  /*0600*/  IMAD R21, R2, 0x8, R25 ;  /* 0x0000000802157824 */ /* 0x002fe200078e0219 */
[----:B------:R-:W-:-:S04]  /*0610*/  LEA.HI.X.SX32 R15, R25, R3, 0x1, P0 ;  /* 0x00000003190f7211 */ /* 0x000fc800000f0eff */
[C---:B------:R-:W-:Y:S01]  /*0620*/  LEA R16, P0, R21.reuse, R4, 0x1 ;  /* 0x0000000415107211 */ /* 0x040fe200078008ff */
[----:B------:R-:W4:Y:S01]  /*0630*/  LDG.E.U16 R40, desc[UR8][R14.64] ;  /* 0x000000080e287981 */ /* 0x000f22000c1e1500 */
[----:B------:R-:W-:Y:S02]  /*0640*/  LEA R23, R2, R21, 0x3 ;  /* 0x0000001502177211 */ /* 0x000fe400078e18ff */
[----:B------:R-:W-:-:S03]  /*0650*/  LEA.HI.X.SX32 R17, R21, R3, 0x1, P0 ;  /* 0x0000000315117211 */ /* 0x000fc600000f0eff */
[C---:B------:R-:W-:Y:S01]  /*0660*/  IMAD R21, R2.reuse, 0x8, R23 ;  /* 0x0000000802157824 */ /* 0x040fe200078e0217 */
[-C--:B------:R-:W-:Y:S01]  /*0670*/  LEA.HI.X.SX32 R19, R19, R3.reuse, 0x1, P1 ;  /* 0x0000000313137211 */ /* 0x080fe200008f0eff */
[----:B------:R-:W4:Y:S01]  /*0680*/  LDG.E.U16 R41, desc[UR8][R16.64] ;  /* 0x0000000810297981 */ /* 0x000f22000c1e1500 */
[CC--:B------:R-:W-:Y:S01]  /*0690*/  LEA R10, P0, R23.reuse, R4.reuse, 0x1 ;  /* 0x00000004170a7211 */ /* 0x0c0fe200078008ff */
[----:B------:R-:W-:Y:S02]  /*06a0*/  IMAD R25, R2, 0x8, R21 ;  /* 0x0000000802197824 */ /* 0x000fe400078e0215 */
[----:B------:R1:W4:Y:S01]  /*06b0*/  LDG.E.U16 R39, desc[UR8][R18.64] ;  /* 0x0000000812277981 */ /* 0x000322000c1e1500 */
[-C--:B------:R-:W-:Y:S02]  /*06c0*/  LEA.HI.X.SX32 R11, R23, R3.reuse, 0x1, P0 ;  /* 0x00000003170b7211 */ /* 0x080fe400000f0eff */
[-C--:B0-----:R-:W-:Y:S02]  /*06d0*/  LEA R12, P0, R25, R4.reuse, 0x1 ;  /* 0x00000004190c7211 */ /* 0x081fe400078008ff */
[----:B------:R-:W-:Y:S01]  /*06e0*/  LEA R20, P1, R21, R4, 0x1 ;  /* 0x0000000415147211 */ /* 0x000fe200078208ff */
[----:B------:R0:W4:Y:S01]  /*06f0*/  LDG.E.U16 R42, desc[UR8][R10.64] ;  /* 0x000000080a2a7981 */ /* 0x000122000c1e1500 */
[----:B------:R-:W-:-:S02]  /*0700*/  LEA.HI.X.SX32 R13, R25, R3, 0x1, P0 ;  /* 0x00000003190d7211 */ /* 0x000fc400000f0eff */
[C---:B-1----:R-:W-:Y:S02]  /*0710*/  LEA R19, R2.reuse, R25, 0x3 ;  /* 0x0000001902137211 */ /* 0x042fe400078e18ff */
[-C--:B------:R-:W-:Y:S01]  /*0720*/  LEA.HI.X.SX32 R21, R21, R3.reuse, 0x1, P1 ;  /* 0x0000000315157211 */ /* 0x080fe200008f0eff */
[----:B------:R-:W4:Y:S01]  /*0730*/  LDG.E.U16 R44, desc[UR8][R12.64] ;  /* 0x000000080c2c7981 */ /* 0x000f22000c1e1500 */
[CC--:B------:R-:W-:Y:S01]  /*0740*/  LEA R14, P0, R19.reuse, R4.reuse, 0x1 ;  /* 0x00000004130e7211 */ /* 0x0c0fe200078008ff */
[C---:B------:R-:W-:Y:S02]  /*0750*/  IMAD R23, R2.reuse, 0x8, R19 ;  /* 0x0000000802177824 */ /* 0x040fe400078e0213 */
[----:B------:R1:W4:Y:S01]  /*0760*/  LDG.E.U16 R43, desc[UR8][R20.64] ;  /* 0x00000008142b7981 */ /* 0x000322000c1e1500 */
[----:B------:R-:W-:Y:S01]  /*0770*/  LEA.HI.X.SX32 R15, R19, R3, 0x1, P0 ;  /* 0x00000003130f7211 */ /* 0x000fe200000f0eff */
[----:B------:R-:W-:Y:S01]  /*0780*/  IMAD R19, R2, 0x8, R23 ;  /* 0x0000000802137824 */ /* 0x000fe200078e0217 */
[----:B------:R-:W-:-:S03]  /*0790*/  LEA R16, P0, R23, R4, 0x1 ;  /* 0x0000000417107211 */ /* 0x000fc600078008ff */
[----:B------:R1:W4:Y:S01]  /*07a0*/  LDG.E.U16 R45, desc[UR8][R14.64] ;  /* 0x000000080e2d7981 */ /* 0x000322000c1e1500 */
[C---:B------:R-:W-:Y:S02]  /*07b0*/  LEA R25, R2.reuse, R19, 0x3 ;  /* 0x0000001302197211 */ /* 0x040fe400078e18ff */
[-C--:B------:R-:W-:Y:S02]  /*07c0*/  LEA.HI.X.SX32 R17, R23, R3.reuse, 0x1, P0 ;  /* 0x0000000317117211 */ /* 0x080fe400000f0eff */
[-C--:B0-----:R-:W-:Y:S01]  /*07d0*/  LEA R10, P0, R25, R4.reuse, 0x1 ;  /* 0x00000004190a7211 */ /* 0x081fe200078008ff */
[C---:B-1----:R-:W-:Y:S01]  /*07e0*/  IMAD R21, R2.reuse, 0x8, R25 ;  /* 0x0000000802157824 */ /* 0x042fe200078e0219 */
[-C--:B------:R-:W-:Y:S01]  /*07f0*/  LEA R18, P1, R19, R4.reuse, 0x1 ;  /* 0x0000000413127211 */ /* 0x080fe200078208ff */
[----:B------:R0:W4:Y:S01]  /*0800*/  LDG.E.U16 R46, desc[UR8][R16.64] ;  /* 0x00000008102e7981 */ /* 0x000122000c1e1500 */
[----:B------:R-:W-:Y:S01]  /*0810*/  LEA.HI.X.SX32 R11, R25, R3, 0x1, P0 ;  /* 0x00000003190b7211 */ /* 0x000fe200000f0eff */
[----:B------:R-:W-:Y:S01]  /*0820*/  IMAD R23, R2, 0x8, R21 ;  /* 0x0000000802177824 */ /* 0x000fe200078e0215 */
[----:B------:R-:W-:-:S02]  /*0830*/  LEA R12, P0, R21, R4, 0x1 ;  /* 0x00000004150c7211 */ /* 0x000fc400078008ff */
[-C--:B------:R-:W-:Y:S01]  /*0840*/  LEA.HI.X.SX32 R19, R19, R3.reuse, 0x1, P1 ;  /* 0x0000000313137211 */ /* 0x080fe200008f0eff */
[----:B------:R-:W4:Y:S01]  /*0850*/  LDG.E.U16 R48, desc[UR8][R10.64] ;  /* 0x000000080a307981 */ /* 0x000f22000c1e1500 */
[----:B------:R-:W-:Y:S02]  /*0860*/  LEA.HI.X.SX32 R13, R21, R3, 0x1, P0 ;  /* 0x00000003150d7211 */ /* 0x000fe400000f0eff */
[----:B------:R-:W-:Y:S01]  /*0870*/  LEA R21, R2, R23, 0x3 ;  /* 0x0000001702157211 */ /* 0x000fe200078e18ff */
[----:B------:R1:W4:Y:S01]  /*0880*/  LDG.E.U16 R47, desc[UR8][R18.64] ;  /* 0x00000008122f7981 */ /* 0x000322000c1e1500 */
[----:B------:R-:W-:-:S03]  /*0890*/  LEA R14, P0, R23, R4, 0x1 ;  /* 0x00000004170e7211 */ /* 0x000fc600078008ff */
[C---:B------:R-:W-:Y:S01]  /*08a0*/  IMAD R25, R2.reuse, 0x8, R21 ;  /* 0x0000000802197824 */ /* 0x040fe200078e0215 */
[-C--:B------:R-:W-:Y:S01]  /*08b0*/  LEA.HI.X.SX32 R15, R23, R3.reuse, 0x1, P0 ;  /* 0x00000003170f7211 */ /* 0x080fe200000f0eff */
[----:B------:R1:W4:Y:S03]  /*08c0*/  LDG.E.U16 R49, desc[UR8][R12.64] ;  /* 0x000000080c317981 */ /* 0x000326000c1e1500 */
[-C--:B0-----:R-:W-:Y:S01]  /*08d0*/  LEA R16, P0, R25, R4.reuse, 0x1 ;  /* 0x0000000419107211 */ /* 0x081fe200078008ff */
[----:B-1----:R-:W-:Y:S01]  /*08e0*/  IMAD R19, R2, 0x8, R25 ;  /* 0x0000000802137824 */ /* 0x002fe200078e0219 */
[-C--:B------:R-:W-:Y:S01]  /*08f0*/  LEA R20, P1, R21, R4.reuse, 0x1 ;  /* 0x0000000415147211 */ /* 0x080fe200078208ff */
[----:B------:R0:W4:Y:S01]  /*0900*/  LDG.E.U16 R50, desc[UR8][R14.64] ;  /* 0x000000080e327981 */ /* 0x000122000c1e1500 */
[----:B------:R-:W-:Y:S02]  /*0910*/  LEA.HI.X.SX32 R17, R25, R3, 0x1, P0 ;  /* 0x0000000319117211 */ /* 0x000fe400000f0eff */
[----:B------:R-:W-:-:S02]  /*0920*/  LEA R10, P0, R19, R4, 0x1 ;  /* 0x00000004130a7211 */ /* 0x000fc400078008ff */
[----:B------:R-:W-:Y:S01]  /*0930*/  LEA R23, R2, R19, 0x3 ;  /* 0x0000001302177211 */ /* 0x000fe200078e18ff */
[----:B------:R-:W4:Y:S01]  /*0940*/  LDG.E.U16 R52, desc[UR8][R16.64] ;  /* 0x0000000810347981 */ /* 0x000f22000c1e1500 */
        /* <DEDUP_REMOVED lines=99> */
[----:B------:R-:W4:Y:S02]  /*0f80*/  LDG.E.U16 R77, desc[UR8][R14.64] ;  /* 0x000000080e4d7981 */ /* 0x000f24000c1e1500 */
[----:B------:R-:W-:Y:S01]  /*0f90*/  IMAD R25, R2, 0x8, R19 ;  /* 0x0000000802197824 */ /* 0x000fe200078e0213 */
[CC--:B--2---:R-:W-:Y:S01]  /*0fa0*/  LEA R16, P0, R23.reuse, R4.reuse, 0x1 ;  /* 0x0000000417107211 */ /* 0x0c4fe200078008ff */
[----:B------:R1:W2:Y:S03]  /*0fb0*/  LDG.E.U16 R75, desc[UR8][R20.64] ;  /* 0x00000008144b7981 */ /* 0x0002a6000c1e1500 */
[----:B------:R-:W-:Y:S02]  /*0fc0*/  LEA.HI.X.SX32 R17, R23, R3, 0x1, P0 ;  /* 0x0000000317117211 */ /* 0x000fe400000f0eff */
[----:B0-----:R-:W-:-:S02]  /*0fd0*/  LEA R10, P0, R25, R4, 0x1 ;  /* 0x00000004190a7211 */ /* 0x001fc400078008ff */
[----:B------:R-:W-:Y:S01]  /*0fe0*/  LEA R18, P1, R19, R4, 0x1 ;  /* 0x0000000413127211 */ /* 0x000fe200078208ff */
[----:B------:R-:W2:Y:S01]  /*0ff0*/  LDG.E.U16 R78, desc[UR8][R16.64] ;  /* 0x00000008104e7981 */ /* 0x000ea2000c1e1500 */
[----:B-1----:R-:W-:Y:S02]  /*1000*/  LEA R21, R2, R25, 0x3 ;  /* 0x0000001902157211 */ /* 0x002fe400078e18ff */
[----:B------:R-:W-:-:S03]  /*1010*/  LEA.HI.X.SX32 R11, R25, R3, 0x1, P0 ;  /* 0x00000003190b7211 */ /* 0x000fc600000f0eff */
[C---:B------:R-:W-:Y:S01]  /*1020*/  IMAD R23, R2.reuse, 0x8, R21 ;  /* 0x0000000802177824 */ /* 0x040fe200078e0215 */
[-C--:B------:R-:W-:Y:S02]  /*1030*/  LEA R12, P0, R21, R4.reuse, 0x1 ;  /* 0x00000004150c7211 */ /* 0x080fe400078008ff */
[-C--:B------:R-:W-:Y:S01]  /*1040*/  LEA.HI.X.SX32 R19, R19, R3.reuse, 0x1, P1 ;  /* 0x0000000313137211 */ /* 0x080fe200008f0eff */
[C---:B------:R-:W-:Y:S01]  /*1050*/  IMAD R25, R2.reuse, 0x8, R23 ;  /* 0x0000000802197824 */ /* 0x040fe200078e0217 */
[----:B------:R-:W-:Y:S01]  /*1060*/  LEA.HI.X.SX32 R13, R21, R3, 0x1, P0 ;  /* 0x00000003150d7211 */ /* 0x000fe200000f0eff */
[----:B------:R-:W2:Y:S01]  /*1070*/  LDG.E.U16 R11, desc[UR8][R10.64] ;  /* 0x000000080a0b7981 */ /* 0x000ea2000c1e1500 */
[-C--:B------:R-:W-:Y:S02]  /*1080*/  LEA R14, P0, R23, R4.reuse, 0x1 ;  /* 0x00000004170e7211 */ /* 0x080fe400078008ff */
[----:B------:R-:W-:Y:S01]  /*1090*/  LEA R22, R2, R25, 0x3 ;  /* 0x0000001902167211 */ /* 0x000fe200078e18ff */
[----:B------:R-:W2:Y:S01]  /*10a0*/  LDG.E.U16 R18, desc[UR8][R18.64] ;  /* 0x0000000812127981 */ /* 0x000ea2000c1e1500 */
[----:B------:R-:W-:-:S02]  /*10b0*/  LEA R20, P1, R25, R4, 0x1 ;  /* 0x0000000419147211 */ /* 0x000fc400078208ff */
[-C--:B------:R-:W-:Y:S01]  /*10c0*/  LEA.HI.X.SX32 R15, R23, R3.reuse, 0x1, P0 ;  /* 0x00000003170f7211 */ /* 0x080fe200000f0eff */
[----:B------:R-:W2:Y:S01]  /*10d0*/  LDG.E.U16 R12, desc[UR8][R12.64] ;  /* 0x000000080c0c7981 */ /* 0x000ea2000c1e1500 */
[C---:B------:R-:W-:Y:S02]  /*10e0*/  LEA R2, P0, R22.reuse, R4, 0x1 ;  /* 0x0000000416027211 */ /* 0x040fe400078008ff */
[-C--:B------:R-:W-:Y:S01]  /*10f0*/  LEA.HI.X.SX32 R21, R25, R3.reuse, 0x1, P1 ;  /* 0x0000000319157211 */ /* 0x080fe200008f0eff */
[----:B------:R-:W2:Y:S01]  /*1100*/  LDG.E.U16 R14, desc[UR8][R14.64] ;  /* 0x000000080e0e7981 */ /* 0x000ea2000c1e1500 */
[----:B------:R-:W-:-:S03]  /*1110*/  LEA.HI.X.SX32 R3, R22, R3, 0x1, P0 ;  /* 0x0000000316037211 */ /* 0x000fc600000f0eff */
[----:B------:R-:W2:Y:S04]  /*1120*/  LDG.E.U16 R20, desc[UR8][R20.64] ;  /* 0x0000000814147981 */ /* 0x000ea8000c1e1500 */
[----:B------:R0:W2:Y:S01]  /*1130*/  LDG.E.U16 R19, desc[UR8][R2.64] ;  /* 0x0000000802137981 */ /* 0x0000a2000c1e1500 */
[----:B------:R-:W1:Y:S08]  /*1140*/  S2UR UR5, SR_CgaCtaId ;  /* 0x00000000000579c3 */ /* 0x000e700000008800 */
[----:B0-----:R-:W0:Y:S01]  /*1150*/  LDC R2, c[0x0][0x280] ;  /* 0x0000a000ff027b82 */ /* 0x001e220000000800 */
[----:B------:R-:W-:-:S02]  /*1160*/  LOP3.LUT R4, R6, 0xc0, RZ, 0xc0, !PT ;  /* 0x000000c006047812 */ /* 0x000fc400078ec0ff */
[----:B------:R-:W-:Y:S01]  /*1170*/  LOP3.LUT R10, R6, 0xff, RZ, 0xc0, !PT ;  /* 0x000000ff060a7812 */ /* 0x000fe200078ec0ff */
[----:B------:R-:W-:Y:S01]  /*1180*/  UMOV UR4, 0x400 ;  /* 0x0000040000047882 */ /* 0x000fe20000000000 */
[----:B------:R-:W-:-:S03]  /*1190*/  SHF.R.U32.HI R17, RZ, 0x2, R4 ;  /* 0x00000002ff117819 */ /* 0x000fc60000011604 */
[----:B------:R-:W-:Y:S01]  /*11a0*/  IMAD.SHL.U32 R4, R10, 0x2, RZ ;  /* 0x000000020a047824 */ /* 0x000fe200078e00ff */
[----:B-1----:R-:W-:-:S04]  /*11b0*/  ULEA UR4, UR5, UR4, 0x18 ;  /* 0x0000000405047291 */ /* 0x002fc8000f8ec03f */
[----:B------:R-:W-:Y:S02]  /*11c0*/  LOP3.LUT R13, R4, R17, RZ, 0x3c, !PT ;  /* 0x00000011040d7212 */ /* 0x000fe400078e3cff */
[----:B0-----:R-:W-:-:S03]  /*11d0*/  ISETP.GE.AND P0, PT, R2, 0x1, PT ;  /* 0x000000010200780c */ /* 0x001fc60003f06270 */
[----:B------:R0:W-:Y:S01]  /*11e0*/  STS.U16 [R13+UR4], R5 ;  /* 0x000000050d007988 */ /* 0x0001e20008000404 */
[----:B------:R-:W-:-:S03]  /*11f0*/  MOV R17, 0xff800000 ;  /* 0xff80000000117802 */ /* 0x000fc60000000f00 */
[----:B-----5:R-:W-:Y:S01]  /*1200*/  STS.U16 [R13+UR4+0x200], R7 ;  /* 0x000200070d007988 */ /* 0x020fe20008000404 */
[----:B------:R-:W-:-:S03]  /*1210*/  IMAD.MOV.U32 R16, RZ, RZ, -0x800000 ;  /* 0xff800000ff107424 */ /* 0x000fc600078e00ff */
[----:B---3--:R-:W-:Y:S01]  /*1220*/  STS.U16 [R13+UR4+0x400], R8 ;  /* 0x000400080d007988 */ /* 0x008fe20008000404 */
[----:B------:R-:W-:-:S03]  /*1230*/  IMAD.MOV.U32 R152, RZ, RZ, -0x800000 ;  /* 0xff800000ff987424 */ /* 0x000fc600078e00ff */
[----:B------:R-:W-:Y:S01]  /*1240*/  STS.U16 [R13+UR4+0x600], R9 ;  /* 0x000600090d007988 */ /* 0x000fe20008000404 */
[----:B0-----:R-:W-:-:S03]  /*1250*/  IMAD.MOV.U32 R5, RZ, RZ, 0x3f800000 ;  /* 0x3f800000ff057424 */ /* 0x001fc600078e00ff */
[----:B------:R-:W-:Y:S01]  /*1260*/  STS.U16 [R13+UR4+0x800], R24 ;  /* 0x000800180d007988 */ /* 0x000fe20008000404 */
[----:B------:R-:W-:-:S03]  /*1270*/  MOV R153, 0xff800000 ;  /* 0xff80000000997802 */ /* 0x000fc60000000f00 */
[----:B----4-:R-:W-:Y:S01]  /*1280*/  STS.U16 [R13+UR4+0xa00], R26 ;  /* 0x000a001a0d007988 */ /* 0x010fe20008000404 */
[----:B------:R-:W-:-:S03]  /*1290*/  IMAD.MOV.U32 R2, RZ, RZ, 0x3f800000 ;  /* 0x3f800000ff027424 */ /* 0x000fc600078e00ff */
[----:B------:R-:W-:Y:S01]  /*12a0*/  STS.U16 [R13+UR4+0xc00], R27 ;  /* 0x000c001b0d007988 */ /* 0x000fe20008000404 */
[----:B------:R-:W-:-:S03]  /*12b0*/  IMAD.MOV.U32 R4, RZ, RZ, 0x3f800000 ;  /* 0x3f800000ff047424 */ /* 0x000fc600078e00ff */
[----:B------:R-:W-:Y:S01]  /*12c0*/  STS.U16 [R13+UR4+0xe00], R28 ;  /* 0x000e001c0d007988 */ /* 0x000fe20008000404 */
[----:B------:R-:W-:-:S03]  /*12d0*/  MOV R3, 0x3f800000 ;  /* 0x3f80000000037802 */ /* 0x000fc60000000f00 */
[----:B------:R-:W-:Y:S01]  /*12e0*/  STS.U16 [R13+UR4+0x1000], R29 ;  /* 0x0010001d0d007988 */ /* 0x000fe20008000404 */
[----:B------:R-:W-:-:S03]  /*12f0*/  CS2R R120, SRZ ;  /* 0x0000000000787805 */ /* 0x000fc6000001ff00 */
        /* <DEDUP_REMOVED lines=42> */
[----:B------:R-:W-:Y:S04]  /*15a0*/  STS.U16 [R13+UR4+0x3c00], R51 ;  /* 0x003c00330d007988 */ /* 0x000fe80008000404 */
        /* <DEDUP_REMOVED lines=9> */
[----:B------:R0:W-:Y:S04]  /*1640*/  STS.U16 [R13+UR4+0x5000], R61 ;  /* 0x0050003d0d007988 */ /* 0x0001e80008000404 */
[----:B------:R-:W-:Y:S04]  /*1650*/  STS.U16 [R13+UR4+0x5200], R62 ;  /* 0x0052003e0d007988 */ /* 0x000fe80008000404 */
[----:B------:R1:W-:Y:S04]  /*1660*/  STS.U16 [R13+UR4+0x5400], R63 ;  /* 0x0054003f0d007988 */ /* 0x0003e80008000404 */
[----:B------:R-:W-:Y:S01]  /*1670*/  STS.U16 [R13+UR4+0x5600], R64 ;  /* 0x005600400d007988 */ /* 0x000fe20008000404 */
[----:B0-----:R-:W-:-:S03]  /*1680*/  CS2R R60, SRZ ;  /* 0x00000000003c7805 */ /* 0x001fc6000001ff00 */
[----:B------:R0:W-:Y:S04]  /*1690*/  STS.U16 [R13+UR4+0x5800], R65 ;  /* 0x005800410d007988 */ /* 0x0001e80008000404 */
[----:B------:R-:W-:Y:S01]  /*16a0*/  STS.U16 [R13+UR4+0x5a00], R66 ;  /* 0x005a00420d007988 */ /* 0x000fe20008000404 */
[----:B-1----:R-:W-:-:S03]  /*16b0*/  CS2R R62, SRZ ;  /* 0x00000000003e7805 */ /* 0x002fc6000001ff00 */
        /* <DEDUP_REMOVED lines=12> */
[----:B------:R-:W-:Y:S04]  /*1780*/  STS.U16 [R13+UR4+0x6e00], R76 ;  /* 0x006e004c0d007988 */ /* 0x000fe80008000404 */
[----:B------:R1:W-:Y:S01]  /*1790*/  STS.U16 [R13+UR4+0x7000], R77 ;  /* 0x0070004d0d007988 */ /* 0x0003e20008000404 */
[----:B0-----:R-:W-:-:S03]  /*17a0*/  CS2R R72, SRZ ;  /* 0x0000000000487805 */ /* 0x001fc6000001ff00 */
[----:B--2---:R0:W-:Y:S04]  /*17b0*/  STS.U16 [R13+UR4+0x6c00], R75 ;  /* 0x006c004b0d007988 */ /* 0x0041e80008000404 */
[----:B------:R2:W-:Y:S01]  /*17c0*/  STS.U16 [R13+UR4+0x7200], R78 ;  /* 0x0072004e0d007988 */ /* 0x0005e20008000404 */
[----:B-1----:R-:W-:Y:S02]  /*17d0*/  CS2R R76, SRZ ;  /* 0x00000000004c7805 */ /* 0x002fe4000001ff00 */
[----:B0-----:R-:W-:Y:S02]  /*17e0*/  CS2R R74, SRZ ;  /* 0x00000000004a7805 */ /* 0x001fe4000001ff00 */
[----:B--2---:R-:W-:Y:S01]  /*17f0*/  CS2R R78, SRZ ;  /* 0x00000000004e7805 */ /* 0x004fe2000001ff00 */
[----:B------:R0:W-:Y:S04]  /*1800*/  STS.U16 [R13+UR4+0x7600], R11 ;  /* 0x0076000b0d007988 */ /* 0x0001e80008000404 */
[----:B------:R0:W-:Y:S04]  /*1810*/  STS.U16 [R13+UR4+0x7400], R18 ;  /* 0x007400120d007988 */ /* 0x0001e80008000404 */
[----:B------:R0:W-:Y:S04]  /*1820*/  STS.U16 [R13+UR4+0x7800], R12 ;  /* 0x0078000c0d007988 */ /* 0x0001e80008000404 */
[----:B------:R0:W-:Y:S04]  /*1830*/  STS.U16 [R13+UR4+0x7a00], R14 ;  /* 0x007a000e0d007988 */ /* 0x0001e80008000404 */
[----:B------:R0:W-:Y:S04]  /*1840*/  STS.U16 [R13+UR4+0x7c00], R20 ;  /* 0x007c00140d007988 */ /* 0x0001e80008000404 */
[----:B------:R0:W-:Y:S01]  /*1850*/  STS.U16 [R13+UR4+0x7e00], R19 ;  /* 0x007e00130d007988 */ /* 0x0001e20008000404 */
[----:B------:R-:W-:Y:S05]  /*1860*/  @!P0 BRA `(.L_x_0) ;  /* 0x00000034008c8947 */ /* 0x000fea0003800000 */
[----:B------:R-:W1:Y:S01]  /*1870*/  LDC.64 R234, c[0x0][0x250] ;  /* 0x00009400ffea7b82 */ /* 0x000e620000000a00 */
[C---:B------:R-:W-:Y:S01]  /*1880*/  LOP3.LUT R2, R6.reuse, 0xf, RZ, 0xc0, !PT ;  /* 0x0000000f06027812 */ /* 0x040fe200078ec0ff */
[----:B------:R-:W-:Y:S01]  /*1890*/  ULDC.64 UR4, c[0x0][0x260] ;  /* 0x0000980000047ab9 */ /* 0x000fe20000000a00 */
[C---:B------:R-:W-:Y:S01]  /*18a0*/  LOP3.LUT P0, RZ, R6.reuse, 0x3, RZ, 0xc0, !PT ;  /* 0x0000000306ff7812 */ /* 0x040fe2000780c0ff */
[----:B------:R-:W-:Y:S01]  /*18b0*/  UIMAD UR4, UR6, UR4, URZ ;  /* 0x00000004060472a4 */ /* 0x000fe2000f8e023f */
[----:B------:R-:W-:Y:S01]  /*18c0*/  LOP3.LUT P1, RZ, R6, 0x1, RZ, 0xc0, !PT ;  /* 0x0000000106ff7812 */ /* 0x000fe2000782c0ff */
[----:B------:R-:W-:Y:S01]  /*18d0*/  IMAD R4, R2, UR5, RZ ;  /* 0x0000000502047c24 */ /* 0x000fe2000f8e02ff */
[----:B------:R-:W-:Y:S01]  /*18e0*/  ISETP.GE.U32.AND P2, PT, R10, 0x40, PT ;  /* 0x000000400a00780c */ /* 0x000fe20003f46070 */
[----:B------:R-:W2:Y:S01]  /*18f0*/  LDC.64 R238, c[0x0][0x218] ;  /* 0x00008600ffee7b82 */ /* 0x000ea20000000a00 */
[----:B------:R-:W-:Y:S01]  /*1900*/  USHF.L.U32 UR5, UR4, 0x1, URZ ;  /* 0x0000000104057899 */ /* 0x000fe2000800063f */
[----:B------:R-:W-:Y:S01]  /*1910*/  IMAD.SHL.U32 R5, R4, 0x2, RZ ;  /* 0x0000000204057824 */ /* 0x000fe200078e00ff */
[----:B------:R-:W-:Y:S01]  /*1920*/  ISETP.LT.U32.AND P0, PT, R10, 0x40, !P0 ;  /* 0x000000400a00780c */ /* 0x000fe20004701070 */
[----:B------:R-:W-:Y:S01]  /*1930*/  IMAD.HI R4, R4, 0x2, RZ ;  /* 0x0000000204047827 */ /* 0x000fe200078e02ff */
[----:B------:R-:W-:-:S02]  /*1940*/  ISETP.LT.U32.AND P1, PT, R10, 0x40, !P1 ;  /* 0x000000400a00780c */ /* 0x000fc40004f21070 */
[----:B------:R-:W-:Y:S02]  /*1950*/  CS2R R120, SRZ ;  /* 0x0000000000787805 */ /* 0x000fe4000001ff00 */
[----:B------:R-:W-:Y:S01]  /*1960*/  LEA.HI R9, R6, 0x1b0, RZ, 0x1c ;  /* 0x000001b006097811 */ /* 0x000fe200078fe0ff */
[----:B------:R-:W3:Y:S01]  /*1970*/  LDC R8, c[0x0][0x258] ;  /* 0x00009600ff087b82 */ /* 0x000ee20000000800 */
[----:B------:R-:W-:Y:S02]  /*1980*/  CS2R R122, SRZ ;  /* 0x00000000007a7805 */ /* 0x000fe4000001ff00 */
[----:B------:R-:W-:Y:S02]  /*1990*/  CS2R R116, SRZ ;  /* 0x0000000000747805 */ /* 0x000fe4000001ff00 */
[----:B------:R-:W-:Y:S02]  /*19a0*/  CS2R R118, SRZ ;  /* 0x0000000000767805 */ /* 0x000fe4000001ff00 */
[----:B------:R-:W-:-:S02]  /*19b0*/  CS2R R112, SRZ ;  /* 0x0000000000707805 */ /* 0x000fc4000001ff00 */
[----:B------:R-:W-:Y:S02]  /*19c0*/  CS2R R114, SRZ ;  /* 0x0000000000727805 */ /* 0x000fe4000001ff00 */
[----:B------:R-:W-:Y:S02]  /*19d0*/  CS2R R108, SRZ ;  /* 0x00000000006c7805 */ /* 0x000fe4000001ff00 */
[----:B------:R-:W-:Y:S01]  /*19e0*/  CS2R R110, SRZ ;  /* 0x00000000006e7805 */ /* 0x000fe2000001ff00 */
[----:B------:R-:W4:Y:S01]  /*19f0*/  LDC.64 R60, c[0x0][0x220] ;  /* 0x00008800ff3c7b82 */ /* 0x000f220000000a00 */
[----:B-1----:R-:W-:Y:S01]  /*1a00*/  IMAD R2, R234, UR6, RZ ;  /* 0x00000006ea027c24 */ /* 0x002fe2000f8e02ff */
[C---:B------:R-:W-:Y:S01]  /*1a10*/  SHF.L.U32 R223, R235.reuse, 0x2, RZ ;  /* 0x00000002ebdf7819 */ /* 0x040fe200000006ff */
[C---:B------:R-:W-:Y:S01]  /*1a20*/  IMAD.SHL.U32 R231, R235.reuse, 0x2, RZ ;  /* 0x00000002ebe77824 */ /* 0x040fe200078e00ff */
[----:B------:R-:W-:Y:S01]  /*1a30*/  CS2R R104, SRZ ;  /* 0x0000000000687805 */ /* 0x000fe2000001ff00 */
[C---:B------:R-:W-:Y:S01]  /*1a40*/  IMAD R227, R235.reuse, 0x3, RZ ;  /* 0x00000003ebe37824 */ /* 0x040fe200078e02ff */
[----:B------:R-:W-:Y:S01]  /*1a50*/  CS2R R106, SRZ ;  /* 0x00000000006a7805 */ /* 0x000fe2000001ff00 */
[C---:B------:R-:W-:Y:S01]  /*1a60*/  IMAD R219, R235.reuse, 0x5, RZ ;  /* 0x00000005ebdb7824 */ /* 0x040fe200078e02ff */
[----:B------:R-:W1:Y:S01]  /*1a70*/  LDC R51, c[0x0][0x268] ;  /* 0x00009a00ff337b82 */ /* 0x000e620000000800 */
[C---:B--2---:R-:W-:Y:S01]  /*1a80*/  LEA R238, P3, R2.reuse, R238, 0x1 ;  /* 0x000000ee02ee7211 */ /* 0x044fe200078608ff */
[C---:B------:R-:W-:Y:S01]  /*1a90*/  IMAD R215, R235.reuse, 0x6, RZ ;  /* 0x00000006ebd77824 */ /* 0x040fe200078e02ff */
[----:B------:R-:W-:Y:S01]  /*1aa0*/  CS2R R100, SRZ ;  /* 0x0000000000647805 */ /* 0x000fe2000001ff00 */
[C---:B------:R-:W-:Y:S01]  /*1ab0*/  IMAD R211, R235.reuse, 0x7, RZ ;  /* 0x00000007ebd37824 */ /* 0x040fe200078e02ff */
[----:B------:R-:W-:Y:S01]  /*1ac0*/  LEA.HI.X.SX32 R7, R2, R239, 0x1, P3 ;  /* 0x000000ef02077211 */ /* 0x000fe200018f0eff */
[C---:B------:R-:W-:Y:S01]  /*1ad0*/  IMAD.SHL.U32 R207, R235.reuse, 0x8, RZ ;  /* 0x00000008ebcf7824 */ /* 0x040fe200078e00ff */
[----:B------:R-:W-:Y:S01]  /*1ae0*/  CS2R R102, SRZ ;  /* 0x0000000000667805 */ /* 0x000fe2000001ff00 */
[----:B---3--:R-:W-:Y:S01]  /*1af0*/  IMAD R3, R10, R8, RZ ;  /* 0x000000080a037224 */ /* 0x008fe200078e02ff */
[----:B------:R-:W-:Y:S01]  /*1b00*/  CS2R R96, SRZ ;  /* 0x0000000000607805 */ /* 0x000fe2000001ff00 */
[----:B------:R-:W-:Y:S01]  /*1b10*/  IMAD R203, R235, 0x9, RZ ;  /* 0x00000009ebcb7824 */ /* 0x000fe200078e02ff */
[----:B------:R-:W-:Y:S01]  /*1b20*/  CS2R R98, SRZ ;  /* 0x0000000000627805 */ /* 0x000fe2000001ff00 */
[----:B------:R-:W-:Y:S01]  /*1b30*/  IMAD R2, R8, 0x100, R3 ;  /* 0x0000010008027824 */ /* 0x000fe200078e0203 */
[-C--:B------:R-:W-:Y:S01]  /*1b40*/  LEA R240, P3, R3, R238.reuse, 0x1 ;  /* 0x000000ee03f07211 */ /* 0x080fe200078608ff */
[C---:B------:R-:W-:Y:S01]  /*1b50*/  IMAD R199, R235.reuse, 0xa, RZ ;  /* 0x0000000aebc77824 */ /* 0x040fe200078e02ff */
[----:B------:R-:W-:Y:S01]  /*1b60*/  LEA.HI R8, R6, 0x170, RZ, 0x1c ;  /* 0x0000017006087811 */ /* 0x000fe200078fe0ff */
[----:B------:R-:W-:Y:S01]  /*1b70*/  IMAD R195, R235, 0xb, RZ ;  /* 0x0000000bebc37824 */ /* 0x000fe200078e02ff */
[----:B----4-:R-:W-:Y:S01]  /*1b80*/  IADD3 R133, P5, P6, R5, UR5, R60 ;  /* 0x0000000505857c10 */ /* 0x010fe2000febe03c */
[----:B------:R-:W-:Y:S01]  /*1b90*/  UIMAD.WIDE UR4, UR4, 0x2, URZ ;  /* 0x00000002040478a5 */ /* 0x000fe2000f8e023f */
[C---:B------:R-:W-:Y:S01]  /*1ba0*/  LEA R238, P4, R2.reuse, R238, 0x1 ;  /* 0x000000ee02ee7211 */ /* 0x040fe200078808ff */
[C---:B------:R-:W-:Y:S01]  /*1bb0*/  IMAD R191, R235.reuse, 0xc, RZ ;  /* 0x0000000cebbf7824 */ /* 0x040fe200078e02ff */
[----:B------:R-:W-:Y:S01]  /*1bc0*/  SHF.R.U32.HI R5, RZ, 0x4, R6 ;  /* 0x00000004ff057819 */ /* 0x000fe20000011606 */
[----:B------:R-:W-:Y:S01]  /*1bd0*/  IMAD R187, R235, 0xd, RZ ;  /* 0x0000000debbb7824 */ /* 0x000fe200078e02ff */
[----:B------:R-:W-:Y:S01]  /*1be0*/  LEA.HI.X.SX32 R239, R2, R7, 0x1, P4 ;  /* 0x0000000702ef7211 */ /* 0x000fe200020f0eff */
[-C--:B-1----:R-:W-:Y:S01]  /*1bf0*/  IMAD R8, R8, R51.reuse, RZ ;  /* 0x0000003308087224 */ /* 0x082fe200078e02ff */
[----:B------:R-:W-:Y:S01]  /*1c00*/  SGXT.U32 R2, R5, 0x4 ;  /* 0x000000040502781a */ /* 0x000fe20000000000 */
[----:B------:R-:W-:Y:S01]  /*1c10*/  IMAD R9, R9, R51, RZ ;  /* 0x0000003309097224 */ /* 0x000fe200078e02ff */
[----:B------:R-:W-:Y:S01]  /*1c20*/  LEA.HI.X.SX32 R241, R3, R7, 0x1, P3 ;  /* 0x0000000703f17211 */ /* 0x000fe200018f0eff */
[C---:B------:R-:W-:Y:S01]  /*1c30*/  IMAD R183, R235.reuse, 0xe, RZ ;  /* 0x0000000eebb77824 */ /* 0x040fe200078e02ff */
[----:B------:R-:W-:Y:S01]  /*1c40*/  LEA.HI R3, R6, 0x30, RZ, 0x1c ;  /* 0x0000003006037811 */ /* 0x000fe200078fe0ff */
[-C--:B------:R-:W-:Y:S01]  /*1c50*/  IMAD R10, R2, R51.reuse, RZ ;  /* 0x00000033020a7224 */ /* 0x080fe200078e02ff */
[----:B------:R-:W-:Y:S01]  /*1c60*/  LEA.HI R2, R6, 0xb0, RZ, 0x1c ;  /* 0x000000b006027811 */ /* 0x000fe200078fe0ff */
[----:B------:R-:W-:Y:S01]  /*1c70*/  IMAD R179, R235, 0xf, RZ ;  /* 0x0000000febb37824 */ /* 0x000fe200078e02ff */
[----:B------:R-:W-:Y:S01]  /*1c80*/  IADD3.X R61, R4, UR5, R61, P5, P6 ;  /* 0x00000005043d7c10 */ /* 0x000fe2000afec43d */
[-C--:B0-----:R-:W-:Y:S01]  /*1c90*/  IMAD R12, R3, R51.reuse, RZ ;  /* 0x00000033030c7224 */ /* 0x081fe200078e02ff */
[----:B------:R-:W-:Y:S01]  /*1ca0*/  LEA R11, R51, R10, 0x4 ;  /* 0x0000000a330b7211 */ /* 0x000fe200078e20ff */
[----:B------:R-:W-:Y:S01]  /*1cb0*/  IMAD R14, R2, R51, RZ ;  /* 0x00000033020e7224 */ /* 0x000fe200078e02ff */
[C---:B------:R-:W-:Y:S01]  /*1cc0*/  LEA.HI R4, R6.reuse, 0x70, RZ, 0x1c ;  /* 0x0000007006047811 */ /* 0x040fe200078fe0ff */
[----:B------:R-:W-:Y:S01]  /*1cd0*/  IMAD.WIDE R236, R235, 0x2, R240 ;  /* 0x00000002ebec7825 */ /* 0x000fe200078e02f0 */
[----:B------:R-:W-:-:S02]  /*1ce0*/  LEA.HI R5, R6, 0xf0, RZ, 0x1c ;  /* 0x000000f006057811 */ /* 0x000fc400078fe0ff */
[----:B------:R-:W-:Y:S02]  /*1cf0*/  CS2R R92, SRZ ;  /* 0x00000000005c7805 */ /* 0x000fe4000001ff00 */
[C---:B------:R-:W-:Y:S01]  /*1d00*/  LEA.HI R7, R6.reuse, 0x130, RZ, 0x1c ;  /* 0x0000013006077811 */ /* 0x040fe200078fe0ff */
[C---:B------:R-:W-:Y:S01]  /*1d10*/  IMAD R3, R51.reuse, 0x10, R11 ;  /* 0x0000001033037824 */ /* 0x040fe200078e020b */
[----:B------:R-:W-:Y:S01]  /*1d20*/  LEA.HI R6, R6, 0x1f0, RZ, 0x1c ;  /* 0x000001f006067811 */ /* 0x000fe200078fe0ff */
[----:B------:R-:W-:Y:S01]  /*1d30*/  IMAD R13, R4, R51, RZ ;  /* 0x00000033040d7224 */ /* 0x000fe200078e02ff */
[CC--:B------:R-:W-:Y:S01]  /*1d40*/  LEA R176, P6, R10.reuse, R133.reuse, 0x1 ;  /* 0x000000850ab07211 */ /* 0x0c0fe200078c08ff */
[----:B------:R-:W-:Y:S01]  /*1d50*/  IMAD R2, R51, 0x20, R3 ;  /* 0x0000002033027824 */ /* 0x000fe200078e0203 */
[----:B------:R-:W-:Y:S01]  /*1d60*/  LEA R174, P5, R11, R133, 0x1 ;  /* 0x000000850bae7211 */ /* 0x000fe200078a08ff */
[----:B------:R-:W-:Y:S01]  /*1d70*/  IMAD R15, R5, R51, RZ ;  /* 0x00000033050f7224 */ /* 0x000fe200078e02ff */
[----:B------:R-:W-:Y:S01]  /*1d80*/  LEA.HI.X.SX32 R177, R10, R61, 0x1, P6 ;  /* 0x0000003d0ab17211 */ /* 0x000fe200030f0eff */
[-C--:B------:R-:W-:Y:S01]  /*1d90*/  IMAD R17, R6, R51.reuse, RZ ;  /* 0x0000003306117224 */ /* 0x080fe200078e02ff */
[----:B------:R-:W-:Y:S01]  /*1da0*/  LEA R4, R51, R2, 0x4 ;  /* 0x0000000233047211 */ /* 0x000fe200078e20ff */
[----:B------:R-:W-:Y:S01]  /*1db0*/  IMAD R16, R7, R51, RZ ;  /* 0x0000003307107224 */ /* 0x000fe200078e02ff */
[----:B------:R-:W-:Y:S01]  /*1dc0*/  LEA R172, P6, R3, R133, 0x1 ;  /* 0x0000008503ac7211 */ /* 0x000fe200078c08ff */
[----:B------:R-:W-:Y:S01]  /*1dd0*/  IMAD.WIDE R232, R231, 0x2, R240 ;  /* 0x00000002e7e87825 */ /* 0x000fe200078e02f0 */
[----:B------:R-:W-:-:S02]  /*1de0*/  LEA.HI.X.SX32 R175, R11, R61, 0x1, P5 ;  /* 0x0000003d0baf7211 */ /* 0x000fc400028f0eff */
[----:B------:R-:W-:Y:S02]  /*1df0*/  CS2R R94, SRZ ;  /* 0x00000000005e7805 */ /* 0x000fe4000001ff00 */
[----:B------:R-:W-:Y:S01]  /*1e00*/  LEA.HI.X.SX32 R173, R3, R61, 0x1, P6 ;  /* 0x0000003d03ad7211 */ /* 0x000fe200030f0eff */
[----:B------:R-:W-:Y:S01]  /*1e10*/  IMAD R5, R51, 0x10, R4 ;  /* 0x0000001033057824 */ /* 0x000fe200078e0204 */
[-C--:B------:R-:W-:Y:S01]  /*1e20*/  LEA R168, P5, R2, R133.reuse, 0x1 ;  /* 0x0000008502a87211 */ /* 0x080fe200078a08ff */
[----:B------:R-:W-:Y:S01]  /*1e30*/  IMAD.WIDE R228, R227, 0x2, R240 ;  /* 0x00000002e3e47825 */ /* 0x000fe200078e02f0 */
[----:B------:R-:W-:Y:S02]  /*1e40*/  LEA R166, P6, R4, R133, 0x1 ;  /* 0x0000008504a67211 */ /* 0x000fe400078c08ff */
[----:B------:R-:W-:Y:S02]  /*1e50*/  CS2R R88, SRZ ;  /* 0x0000000000587805 */ /* 0x000fe4000001ff00 */
[-C--:B------:R-:W-:Y:S01]  /*1e60*/  LEA.HI.X.SX32 R169, R2, R61.reuse, 0x1, P5 ;  /* 0x0000003d02a97211 */ /* 0x080fe200028f0eff */
[----:B------:R-:W-:Y:S01]  /*1e70*/  IMAD R6, R51, 0x20, R5 ;  /* 0x0000002033067824 */ /* 0x000fe200078e0205 */
[----:B------:R-:W-:Y:S01]  /*1e80*/  LEA.HI.X.SX32 R167, R4, R61, 0x1, P6 ;  /* 0x0000003d04a77211 */ /* 0x000fe200030f0eff */
[----:B------:R-:W-:Y:S01]  /*1e90*/  IMAD.WIDE R224, R223, 0x2, R240 ;  /* 0x00000002dfe07825 */ /* 0x000fe200078e02f0 */
[----:B------:R-:W-:-:S02]  /*1ea0*/  LEA R164, P5, R5, R133, 0x1 ;  /* 0x0000008505a47211 */ /* 0x000fc400078a08ff */
[----:B------:R-:W-:Y:S02]  /*1eb0*/  CS2R R90, SRZ ;  /* 0x00000000005a7805 */ /* 0x000fe4000001ff00 */
[----:B------:R-:W-:Y:S01]  /*1ec0*/  LEA R7, R51, R6, 0x4 ;  /* 0x0000000633077211 */ /* 0x000fe200078e20ff */
[----:B------:R-:W-:Y:S01]  /*1ed0*/  IMAD.WIDE R220, R219, 0x2, R240 ;  /* 0x00000002dbdc7825 */ /* 0x000fe200078e02f0 */
[----:B------:R-:W-:Y:S02]  /*1ee0*/  LEA R160, P6, R6, R133, 0x1 ;  /* 0x0000008506a07211 */ /* 0x000fe400078c08ff */
[----:B------:R-:W-:Y:S02]  /*1ef0*/  CS2R R84, SRZ ;  /* 0x0000000000547805 */ /* 0x000fe4000001ff00 */
[----:B------:R-:W-:Y:S01]  /*1f00*/  LEA.HI.X.SX32 R165, R5, R61, 0x1, P5 ;  /* 0x0000003d05a57211 */ /* 0x000fe200028f0eff */
[----:B------:R-:W-:Y:S01]  /*1f10*/  IMAD R3, R51, 0x10, R7 ;  /* 0x0000001033037824 */ /* 0x000fe200078e0207 */
[----:B------:R-:W-:Y:S01]  /*1f20*/  LEA R170, P4, R12, R133, 0x1 ;  /* 0x000000850caa7211 */ /* 0x000fe200078808ff */
[----:B------:R-:W-:Y:S01]  /*1f30*/  IMAD.WIDE R216, R215, 0x2, R240 ;  /* 0x00000002d7d87825 */ /* 0x000fe200078e02f0 */
[----:B------:R-:W-:-:S02]  /*1f40*/  LEA.HI.X.SX32 R161, R6, R61, 0x1, P6 ;  /* 0x0000003d06a17211 */ /* 0x000fc400030f0eff */
[----:B------:R-:W-:Y:S02]  /*1f50*/  CS2R R86, SRZ ;  /* 0x0000000000567805 */ /* 0x000fe4000001ff00 */
[----:B------:R-:W-:Y:S01]  /*1f60*/  LEA R20, P6, R3, R133, 0x1 ;  /* 0x0000008503147211 */ /* 0x000fe200078c08ff */
[----:B------:R-:W-:Y:S01]  /*1f70*/  IMAD R2, R51, 0x20, R3 ;  /* 0x0000002033027824 */ /* 0x000fe200078e0203 */
[----:B------:R-:W-:Y:S01]  /*1f80*/  LEA.HI.X.SX32 R171, R12, R61, 0x1, P4 ;  /* 0x0000003d0cab7211 */ /* 0x000fe200020f0eff */
[--C-:B------:R-:W-:Y:S01]  /*1f90*/  IMAD.WIDE R212, R211, 0x2, R240.reuse ;  /* 0x00000002d3d47825 */ /* 0x100fe200078e02f0 */
[----:B------:R-:W-:Y:S02]  /*1fa0*/  LEA R18, P4, R14, R133, 0x1 ;  /* 0x000000850e127211 */ /* 0x000fe400078808ff */
[----:B------:R-:W-:Y:S02]  /*1fb0*/  CS2R R62, SRZ ;  /* 0x00000000003e7805 */ /* 0x000fe4000001ff00 */
[----:B------:R-:W-:Y:S01]  /*1fc0*/  LEA R4, R51, R2, 0x4 ;  /* 0x0000000233047211 */ /* 0x000fe200078e20ff */
[----:B------:R-:W-:Y:S01]  /*1fd0*/  IMAD.WIDE R208, R207, 0x2, R240 ;  /* 0x00000002cfd07825 */ /* 0x000fe200078e02f0 */
[----:B------:R-:W-:-:S02]  /*1fe0*/  LEA.HI.X.SX32 R21, R3, R61, 0x1, P6 ;  /* 0x0000003d03157211 */ /* 0x000fc400030f0eff */
[----:B------:R-:W-:Y:S02]  /*1ff0*/  CS2R R80, SRZ ;  /* 0x0000000000507805 */ /* 0x000fe4000001ff00 */
[----:B------:R-:W-:Y:S01]  /*2000*/  LEA R24, P6, R2, R133, 0x1 ;  /* 0x0000008502187211 */ /* 0x000fe200078c08ff */
[----:B------:R-:W-:Y:S01]  /*2010*/  IMAD R5, R51, 0x10, R4 ;  /* 0x0000001033057824 */ /* 0x000fe200078e0204 */
[-C--:B------:R-:W-:Y:S01]  /*2020*/  LEA.HI.X.SX32 R19, R14, R61.reuse, 0x1, P4 ;  /* 0x0000003d0e137211 */ /* 0x080fe200020f0eff */
[----:B------:R-:W-:Y:S01]  /*2030*/  IMAD.WIDE R204, R203, 0x2, R240 ;  /* 0x00000002cbcc7825 */ /* 0x000fe200078e02f0 */
[----:B------:R-:W-:Y:S02]  /*2040*/  LEA.HI.X.SX32 R25, R2, R61, 0x1, P6 ;  /* 0x0000003d02197211 */ /* 0x000fe400030f0eff */
[----:B------:R-:W-:Y:S02]  /*2050*/  CS2R R82, SRZ ;  /* 0x0000000000527805 */ /* 0x000fe4000001ff00 */
[CC--:B------:R-:W-:Y:S01]  /*2060*/  LEA R28, P4, R4.reuse, R133.reuse, 0x1 ;  /* 0x00000085041c7211 */ /* 0x0c0fe200078808ff */
[----:B------:R-:W-:Y:S01]  /*2070*/  IMAD R6, R51, 0x20, R5 ;  /* 0x0000002033067824 */ /* 0x000fe200078e0205 */
[----:B------:R-:W-:Y:S01]  /*2080*/  LEA R30, P6, R5, R133, 0x1 ;  /* 0x00000085051e7211 */ /* 0x000fe200078c08ff */
[----:B------:R-:W-:Y:S01]  /*2090*/  IMAD.WIDE R200, R199, 0x2, R240 ;  /* 0x00000002c7c87825 */ /* 0x000fe200078e02f0 */
[----:B------:R-:W-:-:S02]  /*20a0*/  LEA.HI.X.SX32 R29, R4, R61, 0x1, P4 ;  /* 0x0000003d041d7211 */ /* 0x000fc400020f0eff */
[----:B------:R-:W-:Y:S02]  /*20b0*/  CS2R R64, SRZ ;  /* 0x0000000000407805 */ /* 0x000fe4000001ff00 */
[----:B------:R-:W-:Y:S01]  /*20c0*/  LEA R3, R51, R6, 0x4 ;  /* 0x0000000633037211 */ /* 0x000fe200078e20ff */
[----:B------:R-:W-:Y:S01]  /*20d0*/  IMAD.WIDE R196, R195, 0x2, R240 ;  /* 0x00000002c3c47825 */ /* 0x000fe200078e02f0 */
[----:B------:R-:W-:Y:S02]  /*20e0*/  LEA.HI.X.SX32 R31, R5, R61, 0x1, P6 ;  /* 0x0000003d051f7211 */ /* 0x000fe400030f0eff */
[----:B------:R-:W-:Y:S02]  /*20f0*/  CS2R R66, SRZ ;  /* 0x0000000000427805 */ /* 0x000fe4000001ff00 */
[-C--:B------:R-:W-:Y:S01]  /*2100*/  LEA R34, P6, R3, R133.reuse, 0x1 ;  /* 0x0000008503227211 */ /* 0x080fe200078c08ff */
[----:B------:R-:W-:Y:S01]  /*2110*/  IMAD R2, R51, 0x10, R3 ;  /* 0x0000001033027824 */ /* 0x000fe200078e0203 */
[----:B------:R-:W-:Y:S01]  /*2120*/  LEA R32, P4, R6, R133, 0x1 ;  /* 0x0000008506207211 */ /* 0x000fe200078808ff */
[----:B------:R-:W-:Y:S01]  /*2130*/  IMAD.WIDE R192, R191, 0x2, R240 ;  /* 0x00000002bfc07825 */ /* 0x000fe200078e02f0 */
[----:B------:R-:W-:-:S02]  /*2140*/  LEA.HI.X.SX32 R35, R3, R61, 0x1, P6 ;  /* 0x0000003d03237211 */ /* 0x000fc400030f0eff */
[----:B------:R-:W-:Y:S02]  /*2150*/  CS2R R68, SRZ ;  /* 0x0000000000447805 */ /* 0x000fe4000001ff00 */
[----:B------:R-:W-:Y:S01]  /*2160*/  LEA.HI.X.SX32 R33, R6, R61, 0x1, P4 ;  /* 0x0000003d06217211 */ /* 0x000fe200020f0eff */
[----:B------:R-:W-:Y:S01]  /*2170*/  IMAD R4, R51, 0x20, R2 ;  /* 0x0000002033047824 */ /* 0x000fe200078e0202 */
[-C--:B------:R-:W-:Y:S01]  /*2180*/  LEA R38, P4, R2, R133.reuse, 0x1 ;  /* 0x0000008502267211 */ /* 0x080fe200078808ff */
[--C-:B------:R-:W-:Y:S01]  /*2190*/  IMAD.WIDE R188, R187, 0x2, R240.reuse ;  /* 0x00000002bbbc7825 */ /* 0x100fe200078e02f0 */
[-C--:B------:R-:W-:Y:S02]  /*21a0*/  LEA R162, P3, R13, R133.reuse, 0x1 ;  /* 0x000000850da27211 */ /* 0x080fe400078608ff */
[----:B------:R-:W-:Y:S02]  /*21b0*/  CS2R R70, SRZ ;  /* 0x0000000000467805 */ /* 0x000fe4000001ff00 */
[----:B------:R-:W-:Y:S01]  /*21c0*/  LEA R5, R51, R4, 0x4 ;  /* 0x0000000433057211 */ /* 0x000fe200078e20ff */
[----:B------:R-:W-:Y:S01]  /*21d0*/  IMAD.WIDE R184, R183, 0x2, R240 ;  /* 0x00000002b7b87825 */ /* 0x000fe200078e02f0 */
[----:B------:R-:W-:-:S02]  /*21e0*/  LEA R134, P5, R7, R133, 0x1 ;  /* 0x0000008507867211 */ /* 0x000fc400078a08ff */
[----:B------:R-:W-:Y:S02]  /*21f0*/  CS2R R72, SRZ ;  /* 0x0000000000487805 */ /* 0x000fe4000001ff00 */
[----:B------:R-:W-:Y:S01]  /*2200*/  LEA R40, P6, R4, R133, 0x1 ;  /* 0x0000008504287211 */ /* 0x000fe200078c08ff */
[----:B------:R-:W-:Y:S01]  /*2210*/  IMAD R3, R51, 0x10, R5 ;  /* 0x0000001033037824 */ /* 0x000fe200078e0205 */
[-C--:B------:R-:W-:Y:S01]  /*2220*/  LEA.HI.X.SX32 R39, R2, R61.reuse, 0x1, P4 ;  /* 0x0000003d02277211 */ /* 0x080fe200020f0eff */
[----:B------:R-:W-:Y:S01]  /*2230*/  IMAD.WIDE R180, R179, 0x2, R240 ;  /* 0x00000002b3b47825 */ /* 0x000fe200078e02f0 */
[-C--:B------:R-:W-:Y:S02]  /*2240*/  LEA.HI.X.SX32 R163, R13, R61.reuse, 0x1, P3 ;  /* 0x0000003d0da37211 */ /* 0x080fe400018f0eff */
        /* <DEDUP_REMOVED lines=8> */
[----:B------:R-:W-:Y:S01]  /*22d0*/  IMAD.MOV.U32 R13, RZ, RZ, -0x800000 ;  /* 0xff800000ff0d7424 */ /* 0x000fe200078e00ff */
[-C--:B------:R-:W-:Y:S01]  /*22e0*/  LEA R26, P5, R16, R133.reuse, 0x1 ;  /* 0x00000085101a7211 */ /* 0x080fe200078a08ff */
[----:B------:R-:W-:Y:S01]  /*22f0*/  IMAD.MOV.U32 R11, RZ, RZ, -0x800000 ;  /* 0xff800000ff0b7424 */ /* 0x000fe200078e00ff */
[----:B------:R-:W-:Y:S01]  /*2300*/  LEA R44, P6, R3, R133, 0x1 ;  /* 0x00000085032c7211 */ /* 0x000fe200078c08ff */
[----:B------:R-:W-:Y:S01]  /*2310*/  IMAD R4, R51, 0x10, R2 ;  /* 0x0000001033047824 */ /* 0x000fe200078e0202 */
[----:B------:R-:W-:Y:S02]  /*2320*/  LEA.HI.X.SX32 R23, R15, R61, 0x1, P3 ;  /* 0x0000003d0f177211 */ /* 0x000fe400018f0eff */
[----:B------:R-:W-:-:S02]  /*2330*/  CS2R R78, SRZ ;  /* 0x00000000004e7805 */ /* 0x000fc4000001ff00 */
[-C--:B------:R-:W-:Y:S01]  /*2340*/  LEA.HI.X.SX32 R27, R16, R61.reuse, 0x1, P5 ;  /* 0x0000003d101b7211 */ /* 0x080fe200028f0eff */
[----:B------:R-:W-:Y:S01]  /*2350*/  IMAD.WIDE R230, R231, 0x2, R238 ;  /* 0x00000002e7e67825 */ /* 0x000fe200078e02ee */
[----:B------:R-:W-:Y:S01]  /*2360*/  LEA.HI.X.SX32 R45, R3, R61, 0x1, P6 ;  /* 0x0000003d032d7211 */ /* 0x000fe200030f0eff */
[----:B------:R-:W-:Y:S01]  /*2370*/  UMOV UR4, URZ ;  /* 0x0000003f00047c82 */ /* 0x000fe20008000000 */
[CC--:B------:R-:W-:Y:S01]  /*2380*/  LEA R36, P3, R8.reuse, R133.reuse, 0x1 ;  /* 0x0000008508247211 */ /* 0x0c0fe200078608ff */
[----:B------:R-:W-:Y:S01]  /*2390*/  IMAD R3, R51, 0x20, R4 ;  /* 0x0000002033037824 */ /* 0x000fe200078e0204 */
[----:B------:R-:W-:Y:S01]  /*23a0*/  LEA R42, P5, R5, R133, 0x1 ;  /* 0x00000085052a7211 */ /* 0x000fe200078a08ff */
[--C-:B------:R-:W-:Y:S01]  /*23b0*/  IMAD.WIDE R226, R227, 0x2, R238.reuse ;  /* 0x00000002e3e27825 */ /* 0x100fe200078e02ee */
[-C--:B------:R-:W-:Y:S01]  /*23c0*/  LEA.HI.X.SX32 R37, R8, R61.reuse, 0x1, P3 ;  /* 0x0000003d08257211 */ /* 0x080fe200018f0eff */
[----:B------:R-:W-:Y:S01]  /*23d0*/  ULDC UR11, c[0x0][0x238] ;  /* 0x00008e00000b7ab9 */ /* 0x000fe20000000800 */
[----:B------:R-:W-:Y:S01]  /*23e0*/  LEA.HI.X.SX32 R43, R5, R61, 0x1, P5 ;  /* 0x0000003d052b7211 */ /* 0x000fe200028f0eff */
[----:B------:R-:W-:Y:S01]  /*23f0*/  IMAD.WIDE R222, R223, 0x2, R238 ;  /* 0x00000002dfde7825 */ /* 0x000fe200078e02ee */
[----:B------:R-:W-:-:S02]  /*2400*/  LEA R48, P6, R6, R133, 0x1 ;  /* 0x0000008506307211 */ /* 0x000fc400078c08ff */
[----:B------:R-:W-:Y:S01]  /*2410*/  LEA R52, P3, R2, R133, 0x1 ;  /* 0x0000008502347211 */ /* 0x000fe200078608ff */
[----:B------:R-:W-:Y:S01]  /*2420*/  IMAD.WIDE R218, R219, 0x2, R238 ;  /* 0x00000002dbda7825 */ /* 0x000fe200078e02ee */
[C---:B------:R-:W-:Y:S02]  /*2430*/  LEA R5, R51.reuse, R3, 0x4 ;  /* 0x0000000333057211 */ /* 0x040fe400078e20ff */
[-C--:B------:R-:W-:Y:S02]  /*2440*/  LEA.HI.X.SX32 R49, R6, R61.reuse, 0x1, P6 ;  /* 0x0000003d06317211 */ /* 0x080fe400030f0eff */
[----:B------:R-:W-:Y:S02]  /*2450*/  CS2R R6, SRZ ;  /* 0x0000000000067805 */ /* 0x000fe4000001ff00 */
[----:B------:R-:W-:Y:S01]  /*2460*/  LEA.HI.X.SX32 R53, R2, R61, 0x1, P3 ;  /* 0x0000003d02357211 */ /* 0x000fe200018f0eff */
[----:B------:R-:W-:Y:S01]  /*2470*/  IMAD R2, R51, 0x10, R5 ;  /* 0x0000001033027824 */ /* 0x000fe200078e0205 */
[-C--:B------:R-:W-:Y:S01]  /*2480*/  LEA R46, P4, R9, R133.reuse, 0x1 ;  /* 0x00000085092e7211 */ /* 0x080fe200078808ff */
[----:B------:R-:W-:Y:S01]  /*2490*/  IMAD.WIDE R214, R215, 0x2, R238 ;  /* 0x00000002d7d67825 */ /* 0x000fe200078e02ee */
[----:B------:R-:W-:-:S02]  /*24a0*/  LEA R54, P6, R4, R133, 0x1 ;  /* 0x0000008504367211 */ /* 0x000fc400078c08ff */
[-C--:B------:R-:W-:Y:S01]  /*24b0*/  LEA.HI.X.SX32 R47, R9, R61.reuse, 0x1, P4 ;  /* 0x0000003d092f7211 */ /* 0x080fe200020f0eff */
[--C-:B------:R-:W-:Y:S01]  /*24c0*/  IMAD.WIDE R210, R211, 0x2, R238.reuse ;  /* 0x00000002d3d27825 */ /* 0x100fe200078e02ee */
[----:B------:R-:W-:Y:S02]  /*24d0*/  LEA.HI.X.SX32 R55, R4, R61, 0x1, P6 ;  /* 0x0000003d04377211 */ /* 0x000fe400030f0eff */
[-C--:B------:R-:W-:Y:S01]  /*24e0*/  LEA R50, P5, R17, R133.reuse, 0x1 ;  /* 0x0000008511327211 */ /* 0x080fe200078a08ff */
[----:B------:R-:W-:Y:S01]  /*24f0*/  IMAD.MOV.U32 R4, RZ, RZ, 0x3f800000 ;  /* 0x3f800000ff047424 */ /* 0x000fe200078e00ff */
[-C--:B------:R-:W-:Y:S01]  /*2500*/  LEA R56, P3, R3, R133.reuse, 0x1 ;  /* 0x0000008503387211 */ /* 0x080fe200078608ff */
[--C-:B------:R-:W-:Y:S01]  /*2510*/  IMAD.WIDE R206, R207, 0x2, R238.reuse ;  /* 0x00000002cfce7825 */ /* 0x100fe200078e02ee */
[-C--:B------:R-:W-:Y:S02]  /*2520*/  LEA R58, P4, R5, R133.reuse, 0x1 ;  /* 0x00000085053a7211 */ /* 0x080fe400078808ff */
[----:B------:R-:W-:Y:S01]  /*2530*/  LEA R132, P6, R2, R133, 0x1 ;  /* 0x0000008502847211 */ /* 0x000fe200078c08ff */
[----:B------:R-:W-:Y:S01]  /*2540*/  IMAD.WIDE R202, R203, 0x2, R238 ;  /* 0x00000002cbca7825 */ /* 0x000fe200078e02ee */
[----:B------:R-:W-:-:S02]  /*2550*/  LEA.HI.X.SX32 R51, R17, R61, 0x1, P5 ;  /* 0x0000003d11337211 */ /* 0x000fc400028f0eff */
[-C--:B------:R-:W-:Y:S01]  /*2560*/  LEA.HI.X.SX32 R57, R3, R61.reuse, 0x1, P3 ;  /* 0x0000003d03397211 */ /* 0x080fe200018f0eff */
[----:B------:R-:W-:Y:S01]  /*2570*/  IMAD.WIDE R198, R199, 0x2, R238 ;  /* 0x00000002c7c67825 */ /* 0x000fe200078e02ee */
[-C--:B------:R-:W-:Y:S02]  /*2580*/  LEA.HI.X.SX32 R59, R5, R61.reuse, 0x1, P4 ;  /* 0x0000003d053b7211 */ /* 0x080fe400020f0eff */
[----:B------:R-:W-:Y:S01]  /*2590*/  LEA.HI.X.SX32 R133, R2, R61, 0x1, P6 ;  /* 0x0000003d02857211 */ /* 0x000fe200030f0eff */
[----:B------:R-:W-:Y:S01]  /*25a0*/  IMAD.MOV.U32 R5, RZ, RZ, 0x3f800000 ;  /* 0x3f800000ff057424 */ /* 0x000fe200078e00ff */
[----:B------:R-:W-:Y:S01]  /*25b0*/  MOV R14, 0xff800000 ;  /* 0xff800000000e7802 */ /* 0x000fe20000000f00 */
[----:B------:R-:W-:Y:S01]  /*25c0*/  IMAD.MOV.U32 R2, RZ, RZ, 0x3f800000 ;  /* 0x3f800000ff027424 */ /* 0x000fe200078e00ff */
[----:B------:R-:W-:Y:S02]  /*25d0*/  MOV R10, 0xff800000 ;  /* 0xff800000000a7802 */ /* 0x000fe40000000f00 */
[----:B------:R-:W-:-:S02]  /*25e0*/  CS2R R60, SRZ ;  /* 0x00000000003c7805 */ /* 0x000fc4000001ff00 */
[----:B------:R-:W-:Y:S01]  /*25f0*/  MOV R3, 0x3f800000 ;  /* 0x3f80000000037802 */ /* 0x000fe20000000f00 */
[----:B------:R-:W-:-:S04]  /*2600*/  IMAD.WIDE R194, R195, 0x2, R238 ;  /* 0x00000002c3c27825 */ /* 0x000fc800078e02ee */
[----:B------:R-:W-:-:S04]  /*2610*/  IMAD.WIDE R190, R191, 0x2, R238 ;  /* 0x00000002bfbe7825 */ /* 0x000fc800078e02ee */
[----:B------:R-:W-:-:S04]  /*2620*/  IMAD.WIDE R186, R187, 0x2, R238 ;  /* 0x00000002bbba7825 */ /* 0x000fc800078e02ee */
[----:B------:R-:W-:-:S04]  /*2630*/  IMAD.WIDE R182, R183, 0x2, R238 ;  /* 0x00000002b7b67825 */ /* 0x000fc800078e02ee */
[----:B------:R-:W-:-:S07]  /*2640*/  IMAD.WIDE R178, R179, 0x2, R238 ;  /* 0x00000002b3b27825 */ /* 0x000fce00078e02ee */
.L_x_1:
[----:B------:R-:W-:-:S04]  /*2650*/  IMAD.WIDE R148, R7, 0x2, R208 ;  /* 0x0000000207947825 */ /* 0x000fc800078e02d0 */
[C---:B------:R-:W-:Y:S01]  /*2660*/  IMAD.WIDE R128, R7.reuse, 0x2, R236 ;  /* 0x0000000207807825 */ /* 0x040fe200078e02ec */
[----:B------:R-:W2:Y:S03]  /*2670*/  LDG.E.U16 R12, desc[UR8][R148.64] ;  /* 0x00000008940c7981 */ /* 0x000ea6000c1e1500 */
[C---:B------:R-:W-:Y:S01]  /*2680*/  IMAD.WIDE R138, R7.reuse, 0x2, R230 ;  /* 0x00000002078a7825 */ /* 0x040fe200078e02e6 */
[----:B------:R0:W3:Y:S03]  /*2690*/  LDG.E.U16 R155, desc[UR8][R128.64] ;  /* 0x00000008809b7981 */ /* 0x0000e6000c1e1500 */
[C---:B------:R-:W-:Y:S01]  /*26a0*/  IMAD.WIDE R136, R7.reuse, 0x2, R202 ;  /* 0x0000000207887825 */ /* 0x040fe200078e02ca */
[----:B------:R-:W4:Y:S03]  /*26b0*/  LDG.E.U16 R17, desc[UR8][R138.64] ;  /* 0x000000088a117981 */ /* 0x000f26000c1e1500 */
[C---:B------:R-:W-:Y:S01]  /*26c0*/  IMAD.WIDE R124, R7.reuse, 0x2, R240 ;  /* 0x00000002077c7825 */ /* 0x040fe200078e02f0 */
[----:B------:R1:W5:Y:S03]  /*26d0*/  LDG.E.U16 R156, desc[UR8][R136.64] ;  /* 0x00000008889c7981 */ /* 0x000366000c1e1500 */
[C---:B------:R-:W-:Y:S01]  /*26e0*/  IMAD.WIDE R126, R7.reuse, 0x2, R238 ;  /* 0x00000002077e7825 */ /* 0x040fe200078e02ee */
[----:B------:R-:W3:Y:S03]  /*26f0*/  LDG.E.U16 R154, desc[UR8][R124.64] ;  /* 0x000000087c9a7981 */ /* 0x000ee6000c1e1500 */
[C---:B0-----:R-:W-:Y:S01]  /*2700*/  IMAD.WIDE R128, R7.reuse, 0x2, R206 ;  /* 0x0000000207807825 */ /* 0x041fe200078e02ce */
[----:B------:R-:W4:Y:S03]  /*2710*/  LDG.E.U16 R157, desc[UR8][R126.64] ;  /* 0x000000087e9d7981 */ /* 0x000f26000c1e1500 */
[C---:B------:R-:W-:Y:S01]  /*2720*/  IMAD.WIDE R130, R7.reuse, 0x2, R232 ;  /* 0x0000000207827825 */ /* 0x040fe200078e02e8 */
[----:B------:R-:W5:Y:S03]  /*2730*/  LDG.E.U16 R16, desc[UR8][R128.64] ;  /* 0x0000000880107981 */ /* 0x000f66000c1e1500 */
[C---:B------:R-:W-:Y:S01]  /*2740*/  IMAD.WIDE R140, R7.reuse, 0x2, R228 ;  /* 0x00000002078c7825 */ /* 0x040fe200078e02e4 */
[----:B------:R-:W4:Y:S03]  /*2750*/  LDG.E.U16 R15, desc[UR8][R130.64] ;  /* 0x00000008820f7981 */ /* 0x000f26000c1e1500 */
[C---:B------:R-:W-:Y:S01]  /*2760*/  IMAD.WIDE R142, R7.reuse, 0x2, R226 ;  /* 0x00000002078e7825 */ /* 0x040fe200078e02e2 */
[----:B------:R0:W4:Y:S03]  /*2770*/  LDG.E.U16 R124, desc[UR8][R140.64] ;  /* 0x000000088c7c7981 */ /* 0x000126000c1e1500 */
[C---:B------:R-:W-:Y:S01]  /*2780*/  IMAD.WIDE R144, R7.reuse, 0x2, R224 ;  /* 0x0000000207907825 */ /* 0x040fe200078e02e0 */
[----:B------:R0:W4:Y:S03]  /*2790*/  LDG.E.U16 R125, desc[UR8][R142.64] ;  /* 0x000000088e7d7981 */ /* 0x000126000c1e1500 */
[C---:B------:R-:W-:Y:S01]  /*27a0*/  IMAD.WIDE R146, R7.reuse, 0x2, R234 ;  /* 0x0000000207927825 */ /* 0x040fe200078e02ea */
[----:B------:R0:W4:Y:S03]  /*27b0*/  LDG.E.U16 R126, desc[UR8][R144.64] ;  /* 0x00000008907e7981 */ /* 0x000126000c1e1500 */
[----:B------:R-:W-:-:S02]  /*27c0*/  IMAD.WIDE R148, R7, 0x2, R214 ;  /* 0x0000000207947825 */ /* 0x000fc400078e02d6 */
[----:B------:R-:W4:Y:S02]  /*27d0*/  LDG.E.U16 R146, desc[UR8][R146.64] ;  /* 0x0000000892927981 */ /* 0x000f24000c1e1500 */
[C---:B------:R-:W-:Y:S02]  /*27e0*/  IMAD.WIDE R244, R7.reuse, 0x2, R204 ;  /* 0x0000000207f47825 */ /* 0x040fe400078e02cc */
[----:B------:R0:W4:Y:S02]  /*27f0*/  LDG.E.U16 R131, desc[UR8][R148.64] ;  /* 0x0000000894837981 */ /* 0x000124000c1e1500 */
[----:B------:R-:W-:-:S04]  /*2800*/  IMAD.WIDE R242, R7, 0x2, R222 ;  /* 0x0000000207f27825 */ /* 0x000fc800078e02de */
[C---:B------:R-:W-:Y:S01]  /*2810*/  IMAD.WIDE R152, R7.reuse, 0x2, R218 ;  /* 0x0000000207987825 */ /* 0x040fe200078e02da */
[----:B------:R-:W4:Y:S03]  /*2820*/  LDG.E.U16 R147, desc[UR8][R244.64] ;  /* 0x00000008f4937981 */ /* 0x000f26000c1e1500 */
[C---:B------:R-:W-:Y:S01]  /*2830*/  IMAD.WIDE R150, R7.reuse, 0x2, R216 ;  /* 0x0000000207967825 */ /* 0x040fe200078e02d8 */
[----:B------:R-:W4:Y:S03]  /*2840*/  LDG.E.U16 R127, desc[UR8][R242.64] ;  /* 0x00000008f27f7981 */ /* 0x000f26000c1e1500 */
[C---:B-1----:R-:W-:Y:S01]  /*2850*/  IMAD.WIDE R136, R7.reuse, 0x2, R212 ;  /* 0x0000000207887825 */ /* 0x042fe200078e02d4 */
[----:B------:R-:W4:Y:S03]  /*2860*/  LDG.E.U16 R129, desc[UR8][R152.64] ;  /* 0x0000000898817981 */ /* 0x000f26000c1e1500 */
[C---:B------:R-:W-:Y:S01]  /*2870*/  IMAD.WIDE R138, R7.reuse, 0x2, R210 ;  /* 0x00000002078a7825 */ /* 0x040fe200078e02d2 */
[----:B------:R1:W4:Y:S03]  /*2880*/  LDG.E.U16 R130, desc[UR8][R150.64] ;  /* 0x0000000896827981 */ /* 0x000326000c1e1500 */
[C---:B------:R-:W-:Y:S01]  /*2890*/  IMAD.WIDE R158, R7.reuse, 0x2, R220 ;  /* 0x00000002079e7825 */ /* 0x040fe200078e02dc */
[----:B------:R1:W4:Y:S03]  /*28a0*/  LDG.E.U16 R244, desc[UR8][R136.64] ;  /* 0x0000000888f47981 */ /* 0x000326000c1e1500 */
[C---:B0-----:R-:W-:Y:S01]  /*28b0*/  IMAD.WIDE R140, R7.reuse, 0x2, R200 ;  /* 0x00000002078c7825 */ /* 0x041fe200078e02c8 */
[----:B------:R0:W4:Y:S03]  /*28c0*/  LDG.E.U16 R242, desc[UR8][R138.64] ;  /* 0x000000088af27981 */ /* 0x000126000c1e1500 */
[C---:B------:R-:W-:Y:S01]  /*28d0*/  IMAD.WIDE R142, R7.reuse, 0x2, R198 ;  /* 0x00000002078e7825 */ /* 0x040fe200078e02c6 */
[----:B------:R-:W4:Y:S03]  /*28e0*/  LDG.E.U16 R128, desc[UR8][R158.64] ;  /* 0x000000089e807981 */ /* 0x000f26000c1e1500 */
[----:B------:R-:W-:-:S04]  /*28f0*/  IMAD.WIDE R144, R7, 0x2, R196 ;  /* 0x0000000207907825 */ /* 0x000fc800078e02c4 */
[C---:B------:R-:W-:Y:S01]  /*2900*/  IMAD.WIDE R148, R7.reuse, 0x2, R194 ;  /* 0x0000000207947825 */ /* 0x040fe200078e02c2 */
[----:B------:R-:W4:Y:S03]  /*2910*/  LDG.E.U16 R243, desc[UR8][R144.64] ;  /* 0x0000000890f37981 */ /* 0x000f26000c1e1500 */
[C---:B-1----:R-:W-:Y:S01]  /*2920*/  IMAD.WIDE R150, R7.reuse, 0x2, R192 ;  /* 0x0000000207967825 */ /* 0x042fe200078e02c0 */
[----:B------:R1:W4:Y:S03]  /*2930*/  LDG.E.U16 R158, desc[UR8][R140.64] ;  /* 0x000000088c9e7981 */ /* 0x000326000c1e1500 */
[C---:B------:R-:W-:Y:S01]  /*2940*/  IMAD.WIDE R152, R7.reuse, 0x2, R190 ;  /* 0x0000000207987825 */ /* 0x040fe200078e02be */
[----:B------:R1:W4:Y:S03]  /*2950*/  LDG.E.U16 R159, desc[UR8][R142.64] ;  /* 0x000000088e9f7981 */ /* 0x000326000c1e1500 */
[C---:B------:R-:W-:Y:S01]  /*2960*/  IMAD.WIDE R136, R7.reuse, 0x2, R188 ;  /* 0x0000000207887825 */ /* 0x040fe200078e02bc */
[----:B------:R1:W4:Y:S03]  /*2970*/  LDG.E.U16 R245, desc[UR8][R148.64] ;  /* 0x0000000894f57981 */ /* 0x000326000c1e1500 */
[C---:B0-----:R-:W-:Y:S01]  /*2980*/  IMAD.WIDE R138, R7.reuse, 0x2, R186 ;  /* 0x00000002078a7825 */ /* 0x041fe200078e02ba */
[----:B------:R0:W4:Y:S03]  /*2990*/  LDG.E.U16 R150, desc[UR8][R150.64] ;  /* 0x0000000896967981 */ /* 0x000126000c1e1500 */
[C---:B-1----:R-:W-:Y:S01]  /*29a0*/  IMAD.WIDE R140, R7.reuse, 0x2, R184 ;  /* 0x00000002078c7825 */ /* 0x042fe200078e02b8 */
[----:B------:R-:W4:Y:S03]  /*29b0*/  LDG.E.U16 R152, desc[UR8][R152.64] ;  /* 0x0000000898987981 */ /* 0x000f26000c1e1500 */
[C---:B------:R-:W-:Y:S01]  /*29c0*/  IMAD.WIDE R142, R7.reuse, 0x2, R182 ;  /* 0x00000002078e7825 */ /* 0x040fe200078e02b6 */
[----:B------:R-:W4:Y:S03]  /*29d0*/  LDG.E.U16 R136, desc[UR8][R136.64] ;  /* 0x0000000888887981 */ /* 0x000f26000c1e1500 */
[C---:B------:R-:W-:Y:S01]  /*29e0*/  IMAD.WIDE R144, R7.reuse, 0x2, R180 ;  /* 0x0000000207907825 */ /* 0x040fe200078e02b4 */
[----:B------:R-:W4:Y:S03]  /*29f0*/  LDG.E.U16 R138, desc[UR8][R138.64] ;  /* 0x000000088a8a7981 */ /* 0x000f26000c1e1500 */
[----:B------:R-:W-:Y:S01]  /*2a00*/  IMAD.WIDE R148, R7, 0x2, R178 ;  /* 0x0000000207947825 */ /* 0x000fe200078e02b2 */
[----:B------:R-:W4:Y:S04]  /*2a10*/  LDG.E.U16 R246, desc[UR8][R140.64] ;  /* 0x000000088cf67981 */ /* 0x000f28000c1e1500 */
[----:B------:R1:W4:Y:S04]  /*2a20*/  LDG.E.U16 R247, desc[UR8][R142.64] ;  /* 0x000000088ef77981 */ /* 0x000328000c1e1500 */
[----:B------:R1:W4:Y:S04]  /*2a30*/  LDG.E.U16 R144, desc[UR8][R144.64] ;  /* 0x0000000890907981 */ /* 0x000328000c1e1500 */
[----:B------:R-:W4:Y:S01]  /*2a40*/  LDG.E.U16 R248, desc[UR8][R148.64] ;  /* 0x0000000894f87981 */ /* 0x000f22000c1e1500 */
[----:B0-----:R-:W1:Y:S01]  /*2a50*/  S2R R151, SR_TID.X ;  /* 0x0000000000977919 */ /* 0x001e620000002100 */
[----:B------:R-:W0:Y:S01]  /*2a60*/  S2UR UR7, SR_CgaCtaId ;  /* 0x00000000000779c3 */ /* 0x000e220000008800 */
[----:B------:R-:W-:-:S02]  /*2a70*/  UMOV UR5, 0x400 ;  /* 0x0000040000057882 */ /* 0x000fc40000000000 */
[----:B0-----:R-:W-:Y:S01]  /*2a80*/  ULEA UR5, UR7, UR5, 0x18 ;  /* 0x0000000507057291 */ /* 0x001fe2000f8ec03f */
[C---:B-1----:R-:W-:Y:S01]  /*2a90*/  IMAD.SHL.U32 R142, R151.reuse, 0x8, RZ ;  /* 0x00000008978e7824 */ /* 0x042fe200078e00ff */
[C---:B------:R-:W-:Y:S02]  /*2aa0*/  LOP3.LUT R137, R151.reuse, 0xff, RZ, 0xc0, !PT ;  /* 0x000000ff97897812 */ /* 0x040fe400078ec0ff */
[----:B------:R-:W-:Y:S02]  /*2ab0*/  LOP3.LUT R139, R151, 0x7, RZ, 0xc0, !PT ;  /* 0x00000007978b7812 */ /* 0x000fe400078ec0ff */
[----:B------:R-:W-:Y:S01]  /*2ac0*/  LOP3.LUT R142, R142, 0x30, RZ, 0xc0, !PT ;  /* 0x000000308e8e7812 */ /* 0x000fe200078ec0ff */
[----:B------:R-:W-:Y:S01]  /*2ad0*/  IMAD.SHL.U32 R137, R137, 0x2, RZ ;  /* 0x0000000289897824 */ /* 0x000fe200078e00ff */
[----:B------:R-:W-:Y:S01]  /*2ae0*/  BAR.SYNC.DEFER_BLOCKING 0x0 ;  /* 0x0000000000007b1d */ /* 0x000fe20000010000 */
[----:B------:R-:W-:Y:S02]  /*2af0*/  LOP3.LUT R140, R151, 0x20, RZ, 0xc0, !PT ;  /* 0x00000020978c7812 */ /* 0x000fe400078ec0ff */
[----:B------:R-:W-:-:S02]  /*2b00*/  IMAD R143, R139, 0x40, R142 ;  /* 0x000000408b8f7824 */ /* 0x000fc400078e028e */
[C---:B------:R-:W-:Y:S01]  /*2b10*/  LEA R140, R139.reuse, R140, 0x2 ;  /* 0x0000008c8b8c7211 */ /* 0x040fe200078e10ff */
[----:B------:R-:W-:Y:S01]  /*2b20*/  IMAD.SHL.U32 R139, R139, 0x10, RZ ;  /* 0x000000108b8b7824 */ /* 0x000fe200078e00ff */
[C---:B------:R-:W-:Y:S02]  /*2b30*/  LOP3.LUT R141, R137.reuse, 0x10, RZ, 0x3c, !PT ;  /* 0x00000010898d7812 */ /* 0x040fe400078e3cff */
[C---:B------:R-:W-:Y:S02]  /*2b40*/  LOP3.LUT R142, R137.reuse, 0x30, RZ, 0x3c, !PT ;  /* 0x00000030898e7812 */ /* 0x040fe400078e3cff */
[----:B------:R-:W-:Y:S01]  /*2b50*/  LOP3.LUT R145, R137, 0x70, RZ, 0x3c, !PT ;  /* 0x0000007089917812 */ /* 0x000fe200078e3cff */
[----:B--2---:R0:W-:Y:S02]  /*2b60*/  STS.U16 [R137+UR5+0xa000], R12 ;  /* 0x00a0000c89007988 */ /* 0x0041e40008000405 */
[----:B0-----:R-:W-:-:S04]  /*2b70*/  SHF.L.U32 R12, R151, 0x1, RZ ;  /* 0x00000001970c7819 */ /* 0x001fc800000006ff */
[----:B------:R-:W-:Y:S01]  /*2b80*/  LOP3.LUT R139, R139, 0x30, R12, 0x78, !PT ;  /* 0x000000308b8b7812 */ /* 0x000fe200078e780c */
[----:B---3--:R-:W-:Y:S04]  /*2b90*/  STS.U16 [R137+UR5+0x8000], R154 ;  /* 0x0080009a89007988 */ /* 0x008fe80008000405 */
[----:B-----5:R0:W-:Y:S04]  /*2ba0*/  STS.U16 [R137+UR5+0xa200], R16 ;  /* 0x00a2001089007988 */ /* 0x0201e80008000405 */
[----:B----4-:R-:W-:Y:S01]  /*2bb0*/  STS.U16 [R137+UR5+0x8200], R157 ;  /* 0x0082009d89007988 */ /* 0x010fe20008000405 */
[----:B0-----:R-:W-:Y:S01]  /*2bc0*/  IMAD.U32 R16, R140, 0x100, R139 ;  /* 0x000001008c107824 */ /* 0x001fe200078e008b */
[----:B------:R-:W-:-:S02]  /*2bd0*/  LOP3.LUT R140, R137, 0x20, RZ, 0x3c, !PT ;  /* 0x00000020898c7812 */ /* 0x000fc400078e3cff */
[----:B------:R-:W-:Y:S01]  /*2be0*/  STS.U16 [R141+UR5+0x8400], R155 ;  /* 0x0084009b8d007988 */ /* 0x000fe20008000405 */
[----:B------:R-:W-:-:S03]  /*2bf0*/  LOP3.LUT R139, R137, 0x40, RZ, 0x3c, !PT ;  /* 0x00000040898b7812 */ /* 0x000fc600078e3cff */
[----:B------:R-:W-:Y:S04]  /*2c00*/  STS.U16 [R141+UR5+0xa600], R156 ;  /* 0x00a6009c8d007988 */ /* 0x000fe80008000405 */
[----:B------:R-:W-:Y:S04]  /*2c10*/  STS.U16 [R141+UR5+0x8600], R146 ;  /* 0x008600928d007988 */ /* 0x000fe80008000405 */
[----:B------:R0:W-:Y:S04]  /*2c20*/  STS.U16 [R141+UR5+0xa400], R147 ;  /* 0x00a400938d007988 */ /* 0x0001e80008000405 */
[----:B------:R1:W-:Y:S04]  /*2c30*/  STS.U16 [R140+UR5+0x8800], R15 ;  /* 0x0088000f8c007988 */ /* 0x0003e80008000405 */
[----:B------:R2:W-:Y:S01]  /*2c40*/  STS.U16 [R140+UR5+0x8a00], R17 ;  /* 0x008a00118c007988 */ /* 0x0005e20008000405 */
[----:B0-----:R-:W-:-:S02]  /*2c50*/  LOP3.LUT R141, R137, 0x50, RZ, 0x3c, !PT ;  /* 0x00000050898d7812 */ /* 0x001fc400078e3cff */
[----:B-1----:R-:W-:Y:S02]  /*2c60*/  LOP3.LUT R15, R137, 0x60, RZ, 0x3c, !PT ;  /* 0x00000060890f7812 */ /* 0x002fe400078e3cff */
[----:B------:R-:W-:Y:S01]  /*2c70*/  LOP3.LUT R143, R143, 0x10, R12, 0x78, !PT ;  /* 0x000000108f8f7812 */ /* 0x000fe200078e780c */
        /* <DEDUP_REMOVED lines=19> */
[----:B------:R-:W-:Y:S04]  /*2db0*/  STS.U16 [R145+UR5+0x9e00], R242 ;  /* 0x009e00f291007988 */ /* 0x000fe80008000405 */
[----:B------:R-:W-:Y:S04]  /*2dc0*/  STS.U16 [R145+UR5+0xbc00], R144 ;  /* 0x00bc009091007988 */ /* 0x000fe80008000405 */
[----:B------:R-:W-:Y:S01]  /*2dd0*/  STS.U16 [R145+UR5+0xbe00], R248 ;  /* 0x00be00f891007988 */ /* 0x000fe20008000405 */
[----:B------:R-:W-:Y:S01]  /*2de0*/  BAR.SYNC.DEFER_BLOCKING 0x0 ;  /* 0x0000000000007b1d */ /* 0x000fe20000010000 */
[----:B------:R-:W-:-:S05]  /*2df0*/  LOP3.LUT R12, R151, 0x10, RZ, 0xc0, !PT ;  /* 0x00000010970c7812 */ /* 0x000fca00078ec0ff */
[----:B------:R-:W-:-:S05]  /*2e00*/  IMAD R12, R12, 0x20, R143 ;  /* 0x000000200c0c7824 */ /* 0x000fca00078e028f */
[----:B--2---:R-:W-:Y:S01]  /*2e10*/  LOP3.LUT R17, R12, 0x20, RZ, 0x3c, !PT ;  /* 0x000000200c117812 */ /* 0x004fe200078e3cff */
[----:B------:R-:W-:Y:S04]  /*2e20*/  LDSM.16.MT88.4 R148, [R12+UR5] ;  /* 0x000000050c94783b */ /* 0x000fe80008004200 */
[----:B------:R-:W1:Y:S04]  /*2e30*/  LDSM.16.M88.4 R124, [R16+UR5+0x8000] ;  /* 0x00800005107c783b */ /* 0x000e680008000200 */
[----:B------:R-:W2:Y:S04]  /*2e40*/  LDSM.16.MT88.4 R140, [R17+UR5] ;  /* 0x00000005118c783b */ /* 0x000ea80008004200 */
[----:B------:R-:W3:Y:S04]  /*2e50*/  LDSM.16.MT88.4 R152, [R12+UR5+0x400] ;  /* 0x000400050c98783b */ /* 0x000ee80008004200 */
[----:B------:R-:W4:Y:S01]  /*2e60*/  LDSM.16.MT88.4 R136, [R17+UR5+0x400] ;  /* 0x000400051188783b */ /* 0x000f220008004200 */
[----:B0-----:R-:W-:-:S03]  /*2e70*/  LOP3.LUT R15, R16, 0x40, RZ, 0x3c, !PT ;  /* 0x00000040100f7812 */ /* 0x001fc600078e3cff */
[----:B------:R-:W-:Y:S04]  /*2e80*/  LDSM.16.MT88.4 R144, [R12+UR5+0x800] ;  /* 0x000800050c90783b */ /* 0x000fe80008004200 */
[----:B------:R-:W0:Y:S04]  /*2e90*/  LDSM.16.M88.4 R128, [R15+UR5+0x8000] ;  /* 0x008000050f80783b */ /* 0x000e280008000200 */
[----:B------:R-:W-:Y:S01]  /*2ea0*/  LDSM.16.MT88.4 R156, [R17+UR5+0x7000] ;  /* 0x00700005119c783b */ /* 0x000fe20008004200 */
[-C--:B-1----:R-:W-:Y:S06]  /*2eb0*/  HMMA.16816.F32.BF16 R148, R148, R124.reuse, RZ ;  /* 0x0000007c9494723c */ /* 0x082fec00000418ff */
[----:B--2---:R-:W-:-:S15]  /*2ec0*/  HMMA.16816.F32.BF16 R140, R140, R124, RZ ;  /* 0x0000007c8c8c723c */ /* 0x004fde00000418ff */
[----:B------:R-:W-:-:S03]  /*2ed0*/  NOP ;  /* 0x0000000000007918 */ /* 0x000fc60000000000 */
[-C--:B---3--:R-:W-:Y:S01]  /*2ee0*/  HMMA.16816.F32.BF16 R152, R152, R126.reuse, R148 ;  /* 0x0000007e9898723c */ /* 0x088fe20000041894 */
[----:B------:R-:W1:Y:S05]  /*2ef0*/  LDSM.16.MT88.4 R148, [R17+UR5+0x800] ;  /* 0x000800051194783b */ /* 0x000e6a0008004200 */
[----:B----4-:R-:W-:Y:S01]  /*2f00*/  HMMA.16816.F32.BF16 R124, R136, R126, R140 ;  /* 0x0000007e887c723c */ /* 0x010fe2000004188c */
[----:B------:R-:W2:Y:S04]  /*2f10*/  LDSM.16.MT88.4 R136, [R12+UR5+0xc00] ;  /* 0x000c00050c88783b */ /* 0x000ea80008004200 */
[----:B------:R-:W3:-:S13]  /*2f20*/  LDSM.16.MT88.4 R140, [R17+UR5+0xc00] ;  /* 0x000c0005118c783b */ /* 0x000eda0008004200 */
[-C--:B0-----:R-:W-:Y:S01]  /*2f30*/  HMMA.16816.F32.BF16 R144, R144, R128.reuse, R152 ;  /* 0x000000809090723c */ /* 0x081fe20000041898 */
[----:B------:R-:W-:Y:S05]  /*2f40*/  LDSM.16.MT88.4 R152, [R12+UR5+0x1000] ;  /* 0x001000050c98783b */ /* 0x000fea0008004200 */
[----:B-1----:R-:W-:Y:S01]  /*2f50*/  HMMA.16816.F32.BF16 R148, R148, R128, R124 ;  /* 0x000000809494723c */ /* 0x002fe2000004187c */
[----:B------:R-:W0:-:S15]  /*2f60*/  LDSM.16.M88.4 R124, [R16+UR5+0x8080] ;  /* 0x00808005107c783b */ /* 0x000e1e0008000200 */
[----:B------:R-:W-:-:S02]  /*2f70*/  NOP ;  /* 0x0000000000007918 */ /* 0x000fc40000000000 */
[-C--:B--2---:R-:W-:Y:S01]  /*2f80*/  HMMA.16816.F32.BF16 R136, R136, R130.reuse, R144 ;  /* 0x000000828888723c */ /* 0x084fe20000041890 */
[----:B------:R-:W1:Y:S05]  /*2f90*/  LDSM.16.MT88.4 R144, [R17+UR5+0x1000] ;  /* 0x001000051190783b */ /* 0x000e6a0008004200 */
[----:B---3--:R-:W-:Y:S01]  /*2fa0*/  HMMA.16816.F32.BF16 R128, R140, R130, R148 ;  /* 0x000000828c80723c */ /* 0x008fe20000041894 */
[----:B------:R-:W2:Y:S04]  /*2fb0*/  LDSM.16.MT88.4 R148, [R12+UR5+0x1400] ;  /* 0x001400050c94783b */ /* 0x000ea80008004200 */
[----:B------:R-:W-:-:S13]  /*2fc0*/  LDSM.16.MT88.4 R140, [R12+UR5+0x1800] ;  /* 0x001800050c8c783b */ /* 0x000fda0008004200 */
[-C--:B0-----:R-:W-:Y:S01]  /*2fd0*/  HMMA.16816.F32.BF16 R152, R152, R124.reuse, R136 ;  /* 0x0000007c9898723c */ /* 0x081fe20000041888 */
[----:B------:R-:W0:Y:S05]  /*2fe0*/  LDSM.16.MT88.4 R136, [R17+UR5+0x1400] ;  /* 0x001400051188783b */ /* 0x000e2a0008004200 */
[----:B-1----:R-:W-:Y:S01]  /*2ff0*/  HMMA.16816.F32.BF16 R144, R144, R124, R128 ;  /* 0x0000007c9090723c */ /* 0x002fe20000041880 */
[----:B------:R-:W1:-:S15]  /*3000*/  LDSM.16.M88.4 R128, [R15+UR5+0x8080] ;  /* 0x008080050f80783b */ /* 0x000e5e0008000200 */
[----:B------:R-:W-:-:S02]  /*3010*/  NOP ;  /* 0x0000000000007918 */ /* 0x000fc40000000000 */
[-C--:B--2---:R-:W-:Y:S01]  /*3020*/  HMMA.16816.F32.BF16 R148, R148, R126.reuse, R152 ;  /* 0x0000007e9494723c */ /* 0x084fe20000041898 */
[----:B------:R-:W2:Y:S05]  /*3030*/  LDSM.16.MT88.4 R152, [R17+UR5+0x1800] ;  /* 0x001800051198783b */ /* 0x000eaa0008004200 */
[----:B0-----:R-:W-:Y:S01]  /*3040*/  HMMA.16816.F32.BF16 R124, R136, R126, R144 ;  /* 0x0000007e887c723c */ /* 0x001fe20000041890 */
[----:B------:R-:W0:Y:S04]  /*3050*/  LDSM.16.MT88.4 R136, [R12+UR5+0x1c00] ;  /* 0x001c00050c88783b */ /* 0x000e280008004200 */
[----:B------:R-:W3:-:S13]  /*3060*/  LDSM.16.MT88.4 R144, [R17+UR5+0x1c00] ;  /* 0x001c00051190783b */ /* 0x000eda0008004200 */
[-C--:B-1----:R-:W-:Y:S01]  /*3070*/  HMMA.16816.F32.BF16 R140, R140, R128.reuse, R148 ;  /* 0x000000808c8c723c */ /* 0x082fe20000041894 */
[----:B------:R-:W-:Y:S05]  /*3080*/  LDSM.16.MT88.4 R148, [R12+UR5+0x2000] ;  /* 0x002000050c94783b */ /* 0x000fea0008004200 */
[----:B--2---:R-:W-:Y:S01]  /*3090*/  HMMA.16816.F32.BF16 R152, R152, R128, R124 ;  /* 0x000000809898723c */ /* 0x004fe2000004187c */
[----:B------:R-:W1:-:S15]  /*30a0*/  LDSM.16.M88.4 R124, [R16+UR5+0x8100] ;  /* 0x00810005107c783b */ /* 0x000e5e0008000200 */
[----:B------:R-:W-:-:S02]  /*30b0*/  NOP ;  /* 0x0000000000007918 */ /* 0x000fc40000000000 */
[-C--:B0-----:R-:W-:Y:S01]  /*30c0*/  HMMA.16816.F32.BF16 R136, R136, R130.reuse, R140 ;  /* 0x000000828888723c */ /* 0x081fe2000004188c */
[----:B------:R-:W0:Y:S05]  /*30d0*/  LDSM.16.MT88.4 R140, [R17+UR5+0x2000] ;  /* 0x00200005118c783b */ /* 0x000e2a0008004200 */
[----:B---3--:R-:W-:Y:S01]  /*30e0*/  HMMA.16816.F32.BF16 R128, R144, R130, R152 ;  /* 0x000000829080723c */ /* 0x008fe20000041898 */
[----:B------:R-:W2:Y:S04]  /*30f0*/  LDSM.16.MT88.4 R144, [R12+UR5+0x2400] ;  /* 0x002400050c90783b */ /* 0x000ea80008004200 */
[----:B------:R-:W-:-:S13]  /*3100*/  LDSM.16.MT88.4 R152, [R12+UR5+0x2800] ;  /* 0x002800050c98783b */ /* 0x000fda0008004200 */
[-C--:B-1----:R-:W-:Y:S01]  /*3110*/  HMMA.16816.F32.BF16 R148, R148, R124.reuse, R136 ;  /* 0x0000007c9494723c */ /* 0x082fe20000041888 */
[----:B------:R-:W1:Y:S05]  /*3120*/  LDSM.16.MT88.4 R136, [R17+UR5+0x2400] ;  /* 0x002400051188783b */ /* 0x000e6a0008004200 */
[----:B0-----:R-:W-:Y:S01]  /*3130*/  HMMA.16816.F32.BF16 R140, R140, R124, R128 ;  /* 0x0000007c8c8c723c */ /* 0x001fe20000041880 */
[----:B------:R-:W0:-:S15]  /*3140*/  LDSM.16.M88.4 R128, [R15+UR5+0x8100] ;  /* 0x008100050f80783b */ /* 0x000e1e0008000200 */
[----:B------:R-:W-:-:S02]  /*3150*/  NOP ;  /* 0x0000000000007918 */ /* 0x000fc40000000000 */
[-C--:B--2---:R-:W-:Y:S01]  /*3160*/  HMMA.16816.F32.BF16 R144, R144, R126.reuse, R148 ;  /* 0x0000007e9090723c */ /* 0x084fe20000041894 */
[----:B------:R-:W2:Y:S05]  /*3170*/  LDSM.16.MT88.4 R148, [R17+UR5+0x2800] ;  /* 0x002800051194783b */ /* 0x000eaa0008004200 */
[----:B-1----:R-:W-:Y:S01]  /*3180*/  HMMA.16816.F32.BF16 R124, R136, R126, R140 ;  /* 0x0000007e887c723c */ /* 0x002fe2000004188c */
[----:B------:R-:W1:Y:S04]  /*3190*/  LDSM.16.MT88.4 R136, [R12+UR5+0x2c00] ;  /* 0x002c00050c88783b */ /* 0x000e680008004200 */
[----:B------:R-:W3:-:S13]  /*31a0*/  LDSM.16.MT88.4 R140, [R17+UR5+0x2c00] ;  /* 0x002c0005118c783b */ /* 0x000eda0008004200 */
[-C--:B0-----:R-:W-:Y:S01]  /*31b0*/  HMMA.16816.F32.BF16 R152, R152, R128.reuse, R144 ;  /* 0x000000809898723c */ /* 0x081fe20000041890 */
[----:B------:R-:W-:Y:S05]  /*31c0*/  LDSM.16.M88.4 R144, [R16+UR5+0x8180] ;  /* 0x008180051090783b */ /* 0x000fea0008000200 */
[----:B--2---:R-:W-:Y:S01]  /*31d0*/  HMMA.16816.F32.BF16 R148, R148, R128, R124 ;  /* 0x000000809494723c */ /* 0x004fe2000004187c */
[----:B------:R-:W0:-:S15]  /*31e0*/  LDSM.16.MT88.4 R124, [R12+UR5+0x3000] ;  /* 0x003000050c7c783b */ /* 0x000e1e0008004200 */
[----:B------:R-:W-:-:S02]  /*31f0*/  NOP ;  /* 0x0000000000007918 */ /* 0x000fc40000000000 */
[-C--:B-1----:R-:W-:Y:S01]  /*3200*/  HMMA.16816.F32.BF16 R136, R136, R130.reuse, R152 ;  /* 0x000000828888723c */ /* 0x082fe20000041898 */
[----:B------:R-:W1:Y:S05]  /*3210*/  LDSM.16.MT88.4 R152, [R17+UR5+0x3000] ;  /* 0x003000051198783b */ /* 0x000e6a0008004200 */
[----:B---3--:R-:W-:Y:S01]  /*3220*/  HMMA.16816.F32.BF16 R128, R140, R130, R148 ;  /* 0x000000828c80723c */ /* 0x008fe20000041894 */
        /* <DEDUP_REMOVED lines=20> */
[----:B------:R-:W2:-:S15]  /*3370*/  LDSM.16.MT88.4 R128, [R12+UR5+0x4400] ;  /* 0x004400050c80783b */ /* 0x000e9e0008004200 */
[----:B------:R-:W-:-:S02]  /*3380*/  NOP ;  /* 0x0000000000007918 */ /* 0x000fc40000000000 */
[-C--:B0-----:R-:W-:Y:S01]  /*3390*/  HMMA.16816.F32.BF16 R140, R140, R124.reuse, R136 ;  /* 0x0000007c8c8c723c */ /* 0x081fe20000041888 */
[----:B------:R-:W0:Y:S05]  /*33a0*/  LDSM.16.MT88.4 R136, [R17+UR5+0x4400] ;  /* 0x004400051188783b */ /* 0x000e2a0008004200 */
[----:B-1----:R-:W-:Y:S01]  /*33b0*/  HMMA.16816.F32.BF16 R152, R148, R124, R144 ;  /* 0x0000007c9498723c */ /* 0x002fe20000041890 */
[----:B------:R-:W-:Y:S04]  /*33c0*/  LDSM.16.MT88.4 R144, [R12+UR5+0x4800] ;  /* 0x004800050c90783b */ /* 0x000fe80008004200 */
[----:B------:R-:W1:-:S13]  /*33d0*/  LDSM.16.M88.4 R148, [R15+UR5+0x8200] ;  /* 0x008200050f94783b */ /* 0x000e5a0008000200 */
[-C--:B--2---:R-:W-:Y:S01]  /*33e0*/  HMMA.16816.F32.BF16 R140, R128, R126.reuse, R140 ;  /* 0x0000007e808c723c */ /* 0x084fe2000004188c */
[----:B------:R-:W2:Y:S05]  /*33f0*/  LDSM.16.MT88.4 R128, [R17+UR5+0x4800] ;  /* 0x004800051180783b */ /* 0x000eaa0008004200 */
[----:B0-----:R-:W-:Y:S01]  /*3400*/  HMMA.16816.F32.BF16 R152, R136, R126, R152 ;  /* 0x0000007e8898723c */ /* 0x001fe20000041898 */
[----:B------:R-:W0:Y:S04]  /*3410*/  LDSM.16.MT88.4 R136, [R12+UR5+0x4c00] ;  /* 0x004c00050c88783b */ /* 0x000e280008004200 */
[----:B------:R-:W3:-:S13]  /*3420*/  LDSM.16.MT88.4 R124, [R17+UR5+0x4c00] ;  /* 0x004c0005117c783b */ /* 0x000eda0008004200 */
[-C--:B-1----:R-:W-:Y:S01]  /*3430*/  HMMA.16816.F32.BF16 R140, R144, R148.reuse, R140 ;  /* 0x00000094908c723c */ /* 0x082fe2000004188c */
[----:B------:R-:W-:Y:S05]  /*3440*/  LDSM.16.M88.4 R144, [R16+UR5+0x8280] ;  /* 0x008280051090783b */ /* 0x000fea0008000200 */
[----:B--2---:R-:W-:Y:S01]  /*3450*/  HMMA.16816.F32.BF16 R152, R128, R148, R152 ;  /* 0x000000948098723c */ /* 0x004fe20000041898 */
[----:B------:R-:W1:-:S15]  /*3460*/  LDSM.16.MT88.4 R128, [R12+UR5+0x5000] ;  /* 0x005000050c80783b */ /* 0x000e5e0008004200 */
[----:B------:R-:W-:-:S02]  /*3470*/  NOP ;  /* 0x0000000000007918 */ /* 0x000fc40000000000 */
[-C--:B0-----:R-:W-:Y:S01]  /*3480*/  HMMA.16816.F32.BF16 R140, R136, R150.reuse, R140 ;  /* 0x00000096888c723c */ /* 0x081fe2000004188c */
[----:B------:R-:W0:Y:S05]  /*3490*/  LDSM.16.MT88.4 R136, [R17+UR5+0x5000] ;  /* 0x005000051188783b */ /* 0x000e2a0008004200 */
[----:B---3--:R-:W-:Y:S01]  /*34a0*/  HMMA.16816.F32.BF16 R152, R124, R150, R152 ;  /* 0x000000967c98723c */ /* 0x008fe20000041898 */
[----:B------:R-:W2:Y:S04]  /*34b0*/  LDSM.16.MT88.4 R124, [R12+UR5+0x5400] ;  /* 0x005400050c7c783b */ /* 0x000ea80008004200 */
[----:B------:R-:W-:-:S13]  /*34c0*/  LDSM.16.M88.4 R148, [R15+UR5+0x8280] ;  /* 0x008280050f94783b */ /* 0x000fda0008000200 */
[-C--:B-1----:R-:W-:Y:S01]  /*34d0*/  HMMA.16816.F32.BF16 R140, R128, R144.reuse, R140 ;  /* 0x00000090808c723c */ /* 0x082fe2000004188c */
[----:B------:R-:W1:Y:S05]  /*34e0*/  LDSM.16.MT88.4 R128, [R17+UR5+0x5400] ;  /* 0x005400051180783b */ /* 0x000e6a0008004200 */
[----:B0-----:R-:W-:Y:S01]  /*34f0*/  HMMA.16816.F32.BF16 R136, R136, R144, R152 ;  /* 0x000000908888723c */ /* 0x001fe20000041898 */
[----:B------:R-:W0:-:S15]  /*3500*/  LDSM.16.MT88.4 R152, [R12+UR5+0x5800] ;  /* 0x005800050c98783b */ /* 0x000e1e0008004200 */
[----:B------:R-:W-:-:S02]  /*3510*/  NOP ;  /* 0x0000000000007918 */ /* 0x000fc40000000000 */
[-C--:B--2---:R-:W-:Y:S01]  /*3520*/  HMMA.16816.F32.BF16 R124, R124, R146.reuse, R140 ;  /* 0x000000927c7c723c */ /* 0x084fe2000004188c */
[----:B------:R-:W2:Y:S05]  /*3530*/  LDSM.16.MT88.4 R140, [R17+UR5+0x5800] ;  /* 0x00580005118c783b */ /* 0x000eaa0008004200 */
[----:B-1----:R-:W-:Y:S01]  /*3540*/  HMMA.16816.F32.BF16 R144, R128, R146, R136 ;  /* 0x000000928090723c */ /* 0x002fe20000041888 */
[----:B------:R-:W1:Y:S04]  /*3550*/  LDSM.16.MT88.4 R128, [R12+UR5+0x5c00] ;  /* 0x005c00050c80783b */ /* 0x000e680008004200 */
[----:B------:R-:W3:-:S13]  /*3560*/  LDSM.16.MT88.4 R136, [R17+UR5+0x5c00] ;  /* 0x005c00051188783b */ /* 0x000eda0008004200 */
[-C--:B0-----:R-:W-:Y:S06]  /*3570*/  HMMA.16816.F32.BF16 R124, R152, R148.reuse, R124 ;  /* 0x00000094987c723c */ /* 0x081fec000004187c */
[----:B--2---:R-:W-:Y:S01]  /*3580*/  HMMA.16816.F32.BF16 R152, R140, R148, R144 ;  /* 0x000000948c98723c */ /* 0x004fe20000041890 */
[----:B------:R-:W-:Y:S04]  /*3590*/  LDSM.16.MT88.4 R144, [R12+UR5+0x6000] ;  /* 0x006000050c90783b */ /* 0x000fe80008004200 */
[----:B------:R-:W0:-:S13]  /*35a0*/  LDSM.16.M88.4 R140, [R16+UR5+0x8300] ;  /* 0x00830005108c783b */ /* 0x000e1a0008000200 */
[-C--:B-1----:R-:W-:Y:S01]  /*35b0*/  HMMA.16816.F32.BF16 R124, R128, R150.reuse, R124 ;  /* 0x00000096807c723c */ /* 0x082fe2000004187c */
        /* <DEDUP_REMOVED lines=20> */
[----:B------:R-:W-:Y:S05]  /*3700*/  LDSM.16.M88.4 R140, [R15+UR5+0x8380] ;  /* 0x008380050f8c783b */ /* 0x000fea0008000200 */
[----:B---3--:R-:W-:Y:S01]  /*3710*/  HMMA.16816.F32.BF16 R144, R124, R138, R144 ;  /* 0x0000008a7c90723c */ /* 0x008fe20000041890 */
[----:B------:R-:W0:Y:S04]  /*3720*/  LDSM.16.MT88.4 R136, [R12+UR5+0x7400] ;  /* 0x007400050c88783b */ /* 0x000e280008004200 */
[----:B------:R-:W2:-:S13]  /*3730*/  LDSM.16.MT88.4 R124, [R17+UR5+0x7400] ;  /* 0x00740005117c783b */ /* 0x000e9a0008004200 */
[-C--:B-1----:R-:W-:Y:S01]  /*3740*/  HMMA.16816.F32.BF16 R128, R152, R148.reuse, R128 ;  /* 0x000000949880723c */ /* 0x082fe20000041880 */
[----:B------:R-:W1:Y:S05]  /*3750*/  LDSM.16.MT88.4 R152, [R12+UR5+0x7800] ;  /* 0x007800050c98783b */ /* 0x000e6a0008004200 */
[----:B------:R-:W-:Y:S01]  /*3760*/  HMMA.16816.F32.BF16 R144, R156, R148, R144 ;  /* 0x000000949c90723c */ /* 0x000fe20000041890 */
[----:B------:R-:W3:-:S15]  /*3770*/  LDSM.16.MT88.4 R156, [R17+UR5+0x7800] ;  /* 0x00780005119c783b */ /* 0x000ede0008004200 */
[----:B------:R-:W-:-:S02]  /*3780*/  NOP ;  /* 0x0000000000007918 */ /* 0x000fc40000000000 */
[-C--:B0-----:R-:W-:Y:S01]  /*3790*/  HMMA.16816.F32.BF16 R128, R136, R150.reuse, R128 ;  /* 0x000000968880723c */ /* 0x081fe20000041880 */
[----:B------:R-:W0:Y:S05]  /*37a0*/  LDSM.16.MT88.4 R136, [R12+UR5+0x7c00] ;  /* 0x007c00050c88783b */ /* 0x000e2a0008004200 */
[----:B--2---:R-:W-:Y:S01]  /*37b0*/  HMMA.16816.F32.BF16 R124, R124, R150, R144 ;  /* 0x000000967c7c723c */ /* 0x004fe20000041890 */
[----:B------:R-:W2:-:S15]  /*37c0*/  LDSM.16.MT88.4 R144, [R17+UR5+0x7c00] ;  /* 0x007c00051190783b */ /* 0x000e9e0008004200 */
[----:B------:R-:W-:-:S02]  /*37d0*/  NOP ;  /* 0x0000000000007918 */ /* 0x000fc40000000000 */
[-C--:B-1----:R-:W-:Y:S06]  /*37e0*/  HMMA.16816.F32.BF16 R128, R152, R140.reuse, R128 ;  /* 0x0000008c9880723c */ /* 0x082fec0000041880 */
[----:B---3--:R-:W-:-:S15]  /*37f0*/  HMMA.16816.F32.BF16 R124, R156, R140, R124 ;  /* 0x0000008c9c7c723c */ /* 0x008fde000004187c */
[----:B------:R-:W-:-:S03]  /*3800*/  NOP ;  /* 0x0000000000007918 */ /* 0x000fc60000000000 */
[-C--:B0-----:R-:W-:Y:S06]  /*3810*/  HMMA.16816.F32.BF16 R128, R136, R142.reuse, R128 ;  /* 0x0000008e8880723c */ /* 0x081fec0000041880 */
[----:B--2---:R-:W-:-:S15]  /*3820*/  HMMA.16816.F32.BF16 R124, R144, R142, R124 ;  /* 0x0000008e907c723c */ /* 0x004fde000004187c */
[----:B------:R-:W-:-:S03]  /*3830*/  NOP ;  /* 0x0000000000007918 */ /* 0x000fc60000000000 */
[----:B------:R-:W-:Y:S01]  /*3840*/  FMUL R15, R128, UR11 ;  /* 0x0000000b800f7c20 */ /* 0x000fe20008400000 */
[----:B------:R-:W-:Y:S01]  /*3850*/  FMUL R16, R129, UR11 ;  /* 0x0000000b81107c20 */ /* 0x000fe20008400000 */
[----:B------:R-:W-:Y:S01]  /*3860*/  FMUL R136, R130, UR11 ;  /* 0x0000000b82887c20 */ /* 0x000fe20008400000 */
[----:B------:R-:W-:-:S03]  /*3870*/  FMUL R137, R131, UR11 ;  /* 0x0000000b83897c20 */ /* 0x000fc60008400000 */
[----:B------:R-:W-:Y:S01]  /*3880*/  FMUL R138, R124, UR11 ;  /* 0x0000000b7c8a7c20 */ /* 0x000fe20008400000 */
[----:B------:R-:W-:Y:S01]  /*3890*/  FMUL R139, R125, UR11 ;  /* 0x0000000b7d8b7c20 */ /* 0x000fe20008400000 */
[----:B------:R-:W-:Y:S01]  /*38a0*/  FMUL R12, R126, UR11 ;  /* 0x0000000b7e0c7c20 */ /* 0x000fe20008400000 */
[----:B------:R-:W-:Y:S01]  /*38b0*/  FMUL R17, R127, UR11 ;  /* 0x0000000b7f117c20 */ /* 0x000fe20008400000 */
[----:B------:R-:W-:Y:S02]  /*38c0*/  FMNMX R15, R15, R16, !PT ;  /* 0x000000100f0f7209 */ /* 0x000fe40007800000 */
[----:B------:R-:W-:Y:S02]  /*38d0*/  FMNMX R136, R136, R137, !PT ;  /* 0x0000008988887209 */ /* 0x000fe40007800000 */
[----:B------:R-:W-:Y:S02]  /*38e0*/  FMNMX R138, R138, R139, !PT ;  /* 0x0000008b8a8a7209 */ /* 0x000fe40007800000 */
[----:B------:R-:W-:Y:S01]  /*38f0*/  FMNMX R12, R12, R17, !PT ;  /* 0x000000110c0c7209 */ /* 0x000fe20007800000 */
[----:B------:R-:W0:Y:S04]  /*3900*/  SHFL.BFLY PT, R16, R15, 0x2, 0x1f ;  /* 0x0c401f000f107f89 */ /* 0x000e2800000e0000 */
[----:B------:R-:W1:Y:S04]  /*3910*/  SHFL.BFLY PT, R17, R136, 0x2, 0x1f ;  /* 0x0c401f0088117f89 */ /* 0x000e6800000e0000 */
[----:B------:R-:W2:Y:S04]  /*3920*/  SHFL.BFLY PT, R137, R138, 0x2, 0x1f ;  /* 0x0c401f008a897f89 */ /* 0x000ea800000e0000 */
[----:B------:R-:W3:Y:S01]  /*3930*/  SHFL.BFLY PT, R143, R12, 0x2, 0x1f ;  /* 0x0c401f000c8f7f89 */ /* 0x000ee200000e0000 */
[----:B------:R-:W4:Y:S01]  /*3940*/  S2R R154, SR_TID.X ;  /* 0x00000000009a7919 */ /* 0x000f220000002100 */
[----:B0-----:R-:W-:-:S02]  /*3950*/  FMNMX R16, R15, R16, !PT ;  /* 0x000000100f107209 */ /* 0x001fc40007800000 */
[----:B-1----:R-:W-:Y:S02]  /*3960*/  FMNMX R139, R136, R17, !PT ;  /* 0x00000011888b7209 */ /* 0x002fe40007800000 */
[----:B--2---:R-:W-:Y:S02]  /*3970*/  FMNMX R141, R138, R137, !PT ;  /* 0x000000898a8d7209 */ /* 0x004fe40007800000 */
[----:B---3--:R-:W-:Y:S01]  /*3980*/  FMNMX R143, R12, R143, !PT ;  /* 0x0000008f0c8f7209 */ /* 0x008fe20007800000 */
[----:B------:R-:W0:Y:S04]  /*3990*/  SHFL.BFLY PT, R17, R16, 0x1, 0x1f ;  /* 0x0c201f0010117f89 */ /* 0x000e2800000e0000 */
[----:B------:R-:W1:Y:S04]  /*39a0*/  SHFL.BFLY PT, R140, R139, 0x1, 0x1f ;  /* 0x0c201f008b8c7f89 */ /* 0x000e6800000e0000 */
[----:B------:R-:W2:Y:S04]  /*39b0*/  SHFL.BFLY PT, R142, R141, 0x1, 0x1f ;  /* 0x0c201f008d8e7f89 */ /* 0x000ea800000e0000 */
[----:B------:R-:W3:Y:S01]  /*39c0*/  SHFL.BFLY PT, R138, R143, 0x1, 0x1f ;  /* 0x0c201f008f8a7f89 */ /* 0x000ee200000e0000 */
[----:B----4-:R-:W-:Y:S01]  /*39d0*/  SHF.L.U32 R157, R154, 0x1, RZ ;  /* 0x000000019a9d7819 */ /* 0x010fe200000006ff */
[----:B------:R-:W-:Y:S01]  /*39e0*/  UMOV UR5, 0x400 ;  /* 0x0000040000057882 */ /* 0x000fe20000000000 */
[----:B------:R-:W-:Y:S01]  /*39f0*/  SHF.R.U32.HI R12, RZ, 0x3, R154 ;  /* 0x00000003ff0c7819 */ /* 0x000fe2000001169a */
[----:B------:R-:W-:Y:S01]  /*3a00*/  ULEA UR5, UR7, UR5, 0x18 ;  /* 0x0000000507057291 */ /* 0x000fe2000f8ec03f */
[----:B------:R-:W-:Y:S01]  /*3a10*/  LOP3.LUT R137, R157, 0x38, RZ, 0xc0, !PT ;  /* 0x000000389d897812 */ /* 0x000fe200078ec0ff */
[----:B------:R-:W-:Y:S01]  /*3a20*/  BAR.SYNC.DEFER_BLOCKING 0x0 ;  /* 0x0000000000007b1d */ /* 0x000fe20000010000 */
[----:B------:R-:W-:-:S03]  /*3a30*/  LOP3.LUT R15, R12, 0x4, RZ, 0xc0, !PT ;  /* 0x000000040c0f7812 */ /* 0x000fc600078ec0ff */
[----:B------:R-:W-:Y:S01]  /*3a40*/  VIADD R136, R137, UR5 ;  /* 0x0000000589887c36 */ /* 0x000fe20008000000 */
[----:B0-----:R-:W-:-:S03]  /*3a50*/  FMNMX R17, R16, R17, !PT ;  /* 0x0000001110117209 */ /* 0x001fc60007800000 */
[----:B------:R-:W-:Y:S01]  /*3a60*/  IMAD.IADD R136, R136, 0x1, R15 ;  /* 0x0000000188887824 */ /* 0x000fe200078e020f */
[----:B-1----:R-:W-:Y:S02]  /*3a70*/  FMNMX R139, R139, R140, !PT ;  /* 0x0000008c8b8b7209 */ /* 0x002fe40007800000 */
[----:B--2---:R-:W-:Y:S02]  /*3a80*/  FMNMX R141, R141, R142, !PT ;  /* 0x0000008e8d8d7209 */ /* 0x004fe40007800000 */
[----:B---3--:R-:W-:Y:S01]  /*3a90*/  FMNMX R143, R143, R138, !PT ;  /* 0x0000008a8f8f7209 */ /* 0x008fe20007800000 */
[----:B------:R-:W-:Y:S04]  /*3aa0*/  @P0 STS [R136+0x8000], R17 ;  /* 0x0080001188000388 */ /* 0x000fe80000000800 */
[----:B------:R-:W-:Y:S04]  /*3ab0*/  @P0 STS [R136+0x8040], R139 ;  /* 0x0080408b88000388 */ /* 0x000fe80000000800 */
[----:B------:R-:W-:Y:S04]  /*3ac0*/  @P0 STS [R136+0x8080], R141 ;  /* 0x0080808d88000388 */ /* 0x000fe80000000800 */
[----:B------:R-:W-:Y:S01]  /*3ad0*/  @P0 STS [R136+0x80c0], R143 ;  /* 0x0080c08f88000388 */ /* 0x000fe20000000800 */
[----:B------:R-:W-:-:S04]  /*3ae0*/  LOP3.LUT R142, R154, 0xff, RZ, 0xc0, !PT ;  /* 0x000000ff9a8e7812 */ /* 0x000fc800078ec0ff */
[----:B------:R-:W-:Y:S01]  /*3af0*/  LEA R142, R142, UR5, 0x2 ;  /* 0x000000058e8e7c11 */ /* 0x000fe2000f8e10ff */
[----:B------:R-:W-:Y:S06]  /*3b00*/  BAR.SYNC.DEFER_BLOCKING 0x0 ;  /* 0x0000000000007b1d */ /* 0x000fec0000010000 */
[----:B------:R-:W0:Y:S04]  /*3b10*/  @!P2 LDS R8, [R142+0x8000] ;  /* 0x008000008e08a984 */ /* 0x000e280000000800 */
[----:B0-----:R-:W0:Y:S02]  /*3b20*/  SHFL.BFLY PT, R15, R8, 0x1, 0x1f ;  /* 0x0c201f00080f7f89 */ /* 0x001e2400000e0000 */
[----:B0-----:R-:W-:-:S05]  /*3b30*/  FMNMX R15, R8, R15, !PT ;  /* 0x0000000f080f7209 */ /* 0x001fca0007800000 */
[----:B------:R-:W-:Y:S01]  /*3b40*/  @P1 STS [R142+0x8000], R15 ;  /* 0x0080000f8e001388 */ /* 0x000fe20000000800 */
[----:B------:R-:W-:Y:S06]  /*3b50*/  BAR.SYNC.DEFER_BLOCKING 0x0 ;  /* 0x0000000000007b1d */ /* 0x000fec0000010000 */
[----:B------:R-:W0:Y:S04]  /*3b60*/  LDS R152, [R137+UR5+0x8080] ;  /* 0x0080800589987984 */ /* 0x000e280008000800 */
[----:B------:R-:W1:Y:S04]  /*3b70*/  LDS R17, [R137+UR5+0x8000] ;  /* 0x0080000589117984 */ /* 0x000e680008000800 */
[----:B------:R-:W2:Y:S04]  /*3b80*/  LDS R16, [R137+UR5+0x8040] ;  /* 0x0080400589107984 */ /* 0x000ea80008000800 */
[----:B------:R-:W3:Y:S01]  /*3b90*/  LDS R153, [R137+UR5+0x80c0] ;  /* 0x0080c00589997984 */ /* 0x000ee20008000800 */
[----:B0-----:R-:W-:-:S02]  /*3ba0*/  FMNMX R152, R152, R11, !PT ;  /* 0x0000000b98987209 */ /* 0x001fc40007800000 */
[----:B-1----:R-:W-:Y:S02]  /*3bb0*/  FMNMX R17, R17, R14, !PT ;  /* 0x0000000e11117209 */ /* 0x002fe40007800000 */
[----:B--2---:R-:W-:Y:S02]  /*3bc0*/  FMNMX R16, R16, R13, !PT ;  /* 0x0000000d10107209 */ /* 0x004fe40007800000 */
[----:B---3--:R-:W-:Y:S01]  /*3bd0*/  FMNMX R153, R153, R10, !PT ;  /* 0x0000000a99997209 */ /* 0x008fe20007800000 */
[----:B------:R-:W-:Y:S01]  /*3be0*/  FFMA R124, R124, UR11, -R152 ;  /* 0x0000000b7c7c7c23 */ /* 0x000fe20008000898 */
[----:B------:R-:W-:Y:S01]  /*3bf0*/  FFMA R129, R129, UR11, -R17 ;  /* 0x0000000b81817c23 */ /* 0x000fe20008000811 */
[----:B------:R-:W-:Y:S01]  /*3c00*/  FFMA R131, R131, UR11, -R16 ;  /* 0x0000000b83837c23 */ /* 0x000fe20008000810 */
[----:B------:R-:W-:Y:S01]  /*3c10*/  FFMA R125, R125, UR11, -R152 ;  /* 0x0000000b7d7d7c23 */ /* 0x000fe20008000898 */
[----:B------:R-:W-:Y:S01]  /*3c20*/  FFMA R126, R126, UR11, -R153 ;  /* 0x0000000b7e7e7c23 */ /* 0x000fe20008000899 */
[----:B------:R-:W-:Y:S01]  /*3c30*/  FFMA R128, R128, UR11, -R17 ;  /* 0x0000000b80807c23 */ /* 0x000fe20008000811 */
[----:B------:R-:W-:Y:S01]  /*3c40*/  FFMA R130, R130, UR11, -R16 ;  /* 0x0000000b82827c23 */ /* 0x000fe20008000810 */
[----:B------:R-:W-:Y:S01]  /*3c50*/  FFMA R127, R127, UR11, -R153 ;  /* 0x0000000b7f7f7c23 */ /* 0x000fe20008000899 */
[----:B------:R-:W-:Y:S01]  /*3c60*/  FMUL R150, R124, 1.4426950216293334961 ;  /* 0x3fb8aa3b7c967820 */ /* 0x000fe20000400000 */
[----:B------:R-:W-:Y:S01]  /*3c70*/  FMUL R15, R129, 1.4426950216293334961 ;  /* 0x3fb8aa3b810f7820 */ /* 0x000fe20000400000 */
[----:B------:R-:W-:Y:S01]  /*3c80*/  FMUL R12, R131, 1.4426950216293334961 ;  /* 0x3fb8aa3b830c7820 */ /* 0x000fe20000400000 */
[----:B------:R-:W-:Y:S01]  /*3c90*/  FMUL R125, R125, 1.4426950216293334961 ;  /* 0x3fb8aa3b7d7d7820 */ /* 0x000fe20000400000 */
[----:B------:R-:W-:Y:S01]  /*3ca0*/  FMUL R124, R126, 1.4426950216293334961 ;  /* 0x3fb8aa3b7e7c7820 */ /* 0x000fe20000400000 */
[----:B------:R-:W-:Y:S01]  /*3cb0*/  FMUL R128, R128, 1.4426950216293334961 ;  /* 0x3fb8aa3b80807820 */ /* 0x000fe20000400000 */
[----:B------:R-:W-:Y:S01]  /*3cc0*/  FMUL R130, R130, 1.4426950216293334961 ;  /* 0x3fb8aa3b82827820 */ /* 0x000fe20000400000 */
[----:B------:R-:W-:Y:S01]  /*3cd0*/  FMUL R127, R127, 1.4426950216293334961 ;  /* 0x3fb8aa3b7f7f7820 */ /* 0x000fe20000400000 */
[----:B------:R-:W-:Y:S08]  /*3ce0*/  MUFU.EX2 R15, R15 ;  /* 0x0000000f000f7308 */ /* 0x000ff00000000800 */
[----:B------:R-:W0:Y:S08]  /*3cf0*/  MUFU.EX2 R148, R128 ;  /* 0x0000008000947308 */ /* 0x000e300000000800 */
[----:B------:R-:W-:Y:S08]  /*3d00*/  MUFU.EX2 R149, R130 ;  /* 0x0000008200957308 */ /* 0x000ff00000000800 */
[----:B------:R-:W1:Y:S08]  /*3d10*/  MUFU.EX2 R12, R12 ;  /* 0x0000000c000c7308 */ /* 0x000e700000000800 */
[----:B------:R-:W-:Y:S08]  /*3d20*/  MUFU.EX2 R150, R150 ;  /* 0x0000009600967308 */ /* 0x000ff00000000800 */
[----:B------:R-:W2:Y:S08]  /*3d30*/  MUFU.EX2 R125, R125 ;  /* 0x0000007d007d7308 */ /* 0x000eb00000000800 */
[----:B------:R-:W-:Y:S08]  /*3d40*/  MUFU.EX2 R124, R124 ;  /* 0x0000007c007c7308 */ /* 0x000ff00000000800 */
[----:B------:R-:W3:Y:S01]  /*3d50*/  MUFU.EX2 R151, R127 ;  /* 0x0000007f00977308 */ /* 0x000ee20000000800 */
[----:B0-----:R-:W-:Y:S01]  /*3d60*/  FADD R126, R148, R15 ;  /* 0x0000000f947e7221 */ /* 0x001fe20000000000 */
[----:B-1----:R-:W-:Y:S01]  /*3d70*/  FADD R128, R149, R12 ;  /* 0x0000000c95807221 */ /* 0x002fe20000000000 */
[----:B--2---:R-:W-:-:S03]  /*3d80*/  FADD R129, R150, R125 ;  /* 0x0000007d96817221 */ /* 0x004fc60000000000 */
[----:B------:R-:W0:Y:S04]  /*3d90*/  SHFL.BFLY PT, R131, R126, 0x2, 0x1f ;  /* 0x0c401f007e837f89 */ /* 0x000e2800000e0000 */
[----:B------:R-:W1:Y:S01]  /*3da0*/  SHFL.BFLY PT, R139, R128, 0x2, 0x1f ;  /* 0x0c401f00808b7f89 */ /* 0x000e6200000e0000 */
[----:B---3--:R-:W-:-:S03]  /*3db0*/  FADD R130, R124, R151 ;  /* 0x000000977c827221 */ /* 0x008fc60000000000 */
[----:B------:R-:W2:Y:S04]  /*3dc0*/  SHFL.BFLY PT, R138, R129, 0x2, 0x1f ;  /* 0x0c401f00818a7f89 */ /* 0x000ea800000e0000 */
[----:B------:R-:W3:Y:S01]  /*3dd0*/  SHFL.BFLY PT, R141, R130, 0x2, 0x1f ;  /* 0x0c401f00828d7f89 */ /* 0x000ee200000e0000 */
[----:B0-----:R-:W-:Y:S01]  /*3de0*/  FADD R131, R126, R131 ;  /* 0x000000837e837221 */ /* 0x001fe20000000000 */
[----:B-1----:R-:W-:Y:S01]  /*3df0*/  FADD R139, R128, R139 ;  /* 0x0000008b808b7221 */ /* 0x002fe20000000000 */
[----:B--2---:R-:W-:Y:S01]  /*3e00*/  FADD R127, R129, R138 ;  /* 0x0000008a817f7221 */ /* 0x004fe20000000000 */
[----:B---3--:R-:W-:Y:S02]  /*3e10*/  FADD R141, R130, R141 ;  /* 0x0000008d828d7221 */ /* 0x008fe40000000000 */
[----:B------:R-:W0:Y:S04]  /*3e20*/  SHFL.BFLY PT, R138, R131, 0x1, 0x1f ;  /* 0x0c201f00838a7f89 */ /* 0x000e2800000e0000 */
[----:B------:R-:W1:Y:S04]  /*3e30*/  SHFL.BFLY PT, R140, R139, 0x1, 0x1f ;  /* 0x0c201f008b8c7f89 */ /* 0x000e6800000e0000 */
[----:B------:R-:W2:Y:S04]  /*3e40*/  SHFL.BFLY PT, R144, R127, 0x1, 0x1f ;  /* 0x0c201f007f907f89 */ /* 0x000ea800000e0000 */
[----:B------:R-:W3:Y:S01]  /*3e50*/  SHFL.BFLY PT, R126, R141, 0x1, 0x1f ;  /* 0x0c201f008d7e7f89 */ /* 0x000ee200000e0000 */
[----:B0-----:R-:W-:Y:S01]  /*3e60*/  FADD R143, R131, R138 ;  /* 0x0000008a838f7221 */ /* 0x001fe20000000000 */
[----:B------:R-:W-:Y:S01]  /*3e70*/  BAR.SYNC.DEFER_BLOCKING 0x0 ;  /* 0x0000000000007b1d */ /* 0x000fe20000010000 */
[----:B-1----:R-:W-:Y:S01]  /*3e80*/  FADD R129, R139, R140 ;  /* 0x0000008c8b817221 */ /* 0x002fe20000000000 */
[----:B--2---:R-:W-:Y:S01]  /*3e90*/  FADD R145, R127, R144 ;  /* 0x000000907f917221 */ /* 0x004fe20000000000 */
[----:B---3--:R-:W-:-:S03]  /*3ea0*/  FADD R147, R141, R126 ;  /* 0x0000007e8d937221 */ /* 0x008fc60000000000 */
[----:B------:R-:W-:Y:S04]  /*3eb0*/  @P0 STS [R136+0x8000], R143 ;  /* 0x0080008f88000388 */ /* 0x000fe80000000800 */
[----:B------:R-:W-:Y:S04]  /*3ec0*/  @P0 STS [R136+0x8040], R129 ;  /* 0x0080408188000388 */ /* 0x000fe80000000800 */
[----:B------:R-:W-:Y:S04]  /*3ed0*/  @P0 STS [R136+0x8080], R145 ;  /* 0x0080809188000388 */ /* 0x000fe80000000800 */
[----:B------:R-:W-:Y:S01]  /*3ee0*/  @P0 STS [R136+0x80c0], R147 ;  /* 0x0080c09388000388 */ /* 0x000fe20000000800 */
[----:B------:R-:W-:Y:S06]  /*3ef0*/  BAR.SYNC.DEFER_BLOCKING 0x0 ;  /* 0x0000000000007b1d */ /* 0x000fec0000010000 */
[----:B------:R-:W0:Y:S01]  /*3f00*/  @!P2 LDS R9, [R142+0x8000] ;  /* 0x008000008e09a984 */ /* 0x000e220000000800 */
[----:B------:R-:W-:-:S02]  /*3f10*/  SHF.R.S32.HI R130, RZ, 0x2, R154 ;  /* 0x00000002ff827819 */ /* 0x000fc4000001149a */
[C---:B------:R-:W-:Y:S01]  /*3f20*/  LOP3.LUT R128, R154.reuse, 0x10, RZ, 0xc0, !PT ;  /* 0x000000109a807812 */ /* 0x040fe200078ec0ff */
[----:B0-----:R-:W0:Y:S01]  /*3f30*/  SHFL.BFLY PT, R126, R9, 0x1, 0x1f ;  /* 0x0c201f00097e7f89 */ /* 0x001e2200000e0000 */
[----:B------:R-:W-:Y:S02]  /*3f40*/  SHF.L.U32 R127, R154, 0x5, RZ ;  /* 0x000000059a7f7819 */ /* 0x000fe400000006ff */
[----:B------:R-:W-:Y:S02]  /*3f50*/  SGXT R129, R130, 0x1 ;  /* 0x000000018281781a */ /* 0x000fe40000000200 */
[----:B------:R-:W-:Y:S01]  /*3f60*/  LEA R131, R128, UR5, 0x7 ;  /* 0x0000000580837c11 */ /* 0x000fe2000f8e38ff */
[----:B0-----:R-:W-:-:S05]  /*3f70*/  FADD R143, R9, R126 ;  /* 0x0000007e098f7221 */ /* 0x001fca0000000000 */
[----:B------:R-:W-:Y:S01]  /*3f80*/  @P1 STS [R142+0x8000], R143 ;  /* 0x0080008f8e001388 */ /* 0x000fe20000000800 */
[----:B------:R-:W-:Y:S02]  /*3f90*/  LOP3.LUT R128, R127, 0x60, RZ, 0xc0, !PT ;  /* 0x000000607f807812 */ /* 0x000fe400078ec0ff */
[----:B------:R-:W-:Y:S02]  /*3fa0*/  LOP3.LUT R130, R129, 0x90, RZ, 0xc0, !PT ;  /* 0x0000009081827812 */ /* 0x000fe400078ec0ff */
[----:B------:R-:W-:Y:S01]  /*3fb0*/  LOP3.LUT R156, R127, 0x360, RZ, 0xc0, !PT ;  /* 0x000003607f9c7812 */ /* 0x000fe200078ec0ff */
[----:B------:R-:W-:Y:S01]  /*3fc0*/  IMAD.IADD R131, R128, 0x1, R131 ;  /* 0x0000000180837824 */ /* 0x000fe200078e0283 */
[----:B------:R-:W-:Y:S01]  /*3fd0*/  LOP3.LUT R129, R130, 0x160, R127, 0xf8, !PT ;  /* 0x0000016082817812 */ /* 0x000fe200078ef87f */
[----:B------:R-:W-:Y:S01]  /*3fe0*/  IMAD.WIDE R126, R6, 0x2, R170 ;  /* 0x00000002067e7825 */ /* 0x000fe200078e02aa */
[----:B------:R-:W-:Y:S01]  /*3ff0*/  BAR.SYNC.DEFER_BLOCKING 0x0 ;  /* 0x0000000000007b1d */ /* 0x000fe20000010000 */
[----:B------:R-:W-:-:S02]  /*4000*/  LOP3.LUT R128, R154, 0xe0, RZ, 0xc0, !PT ;  /* 0x000000e09a807812 */ /* 0x000fc400078ec0ff */
[----:B------:R-:W-:-:S03]  /*4010*/  LOP3.LUT R138, R154, 0x20, RZ, 0xc0, !PT ;  /* 0x000000209a8a7812 */ /* 0x000fc600078ec0ff */
[----:B------:R-:W-:Y:S01]  /*4020*/  IMAD R128, R128, 0x8, R131 ;  /* 0x0000000880807824 */ /* 0x000fe200078e0283 */
[----:B------:R-:W-:-:S04]  /*4030*/  SHF.R.U32.HI R131, RZ, 0x1, R138 ;  /* 0x00000001ff837819 */ /* 0x000fc8000001168a */
[----:B------:R-:W-:Y:S01]  /*4040*/  LOP3.LUT R145, R130, R131, RZ, 0x3c, !PT ;  /* 0x0000008382917212 */ /* 0x000fe200078e3cff */
[----:B------:R0:W2:Y:S04]  /*4050*/  LDG.E.U16 R126, desc[UR8][R126.64] ;  /* 0x000000087e7e7981 */ /* 0x0000a8000c1e1500 */
[----:B------:R-:W1:Y:S01]  /*4060*/  LDS R131, [R137+UR5+0x8000] ;  /* 0x0080000589837984 */ /* 0x000e620008000800 */
[----:B0-----:R-:W-:-:S03]  /*4070*/  FADD R127, -R16, R13 ;  /* 0x0000000d107f7221 */ /* 0x001fc60000000100 */
[----:B------:R-:W-:Y:S01]  /*4080*/  LDS R13, [R137+UR5+0x8040] ;  /* 0x00804005890d7984 */ /* 0x000fe20008000800 */
[----:B------:R-:W-:Y:S01]  /*4090*/  FMUL R158, R127, 1.4426950216293334961 ;  /* 0x3fb8aa3b7f9e7820 */ /* 0x000fe20000400000 */
[----:B------:R-:W-:Y:S02]  /*40a0*/  FADD R127, -R152, R11 ;  /* 0x0000000b987f7221 */ /* 0x000fe40000000100 */
[----:B------:R-:W0:Y:S04]  /*40b0*/  LDS R11, [R137+UR5+0x8080] ;  /* 0x00808005890b7984 */ /* 0x000e280008000800 */
[----:B------:R-:W3:Y:S01]  /*40c0*/  LDS R137, [R137+UR5+0x80c0] ;  /* 0x0080c00589897984 */ /* 0x000ee20008000800 */
[----:B------:R-:W-:Y:S01]  /*40d0*/  FADD R14, -R17, R14 ;  /* 0x0000000e110e7221 */ /* 0x000fe20000000100 */
[----:B------:R-:W-:-:S03]  /*40e0*/  FADD R10, -R153, R10 ;  /* 0x0000000a990a7221 */ /* 0x000fc60000000100 */
[----:B------:R-:W-:Y:S01]  /*40f0*/  FMUL R242, R14, 1.4426950216293334961 ;  /* 0x3fb8aa3b0ef27820 */ /* 0x000fe20000400000 */
[----:B------:R-:W-:Y:S01]  /*4100*/  FMUL R10, R10, 1.4426950216293334961 ;  /* 0x3fb8aa3b0a0a7820 */ /* 0x000fe20000400000 */
[----:B------:R-:W-:-:S04]  /*4110*/  FMUL R127, R127, 1.4426950216293334961 ;  /* 0x3fb8aa3b7f7f7820 */ /* 0x000fc80000400000 */
[----:B------:R-:W1:Y:S08]  /*4120*/  MUFU.EX2 R242, R242 ;  /* 0x000000f200f27308 */ /* 0x000e700000000800 */
[----:B------:R-:W0:Y:S08]  /*4130*/  MUFU.EX2 R246, R127 ;  /* 0x0000007f00f67308 */ /* 0x000e300000000800 */
[----:B------:R-:W4:Y:S01]  /*4140*/  MUFU.EX2 R10, R10 ;  /* 0x0000000a000a7308 */ /* 0x000f220000000800 */
[C---:B-1----:R-:W-:Y:S01]  /*4150*/  FFMA R5, R242.reuse, R5, R131 ;  /* 0x00000005f2057223 */ /* 0x042fe20000000083 */
[C---:B------:R-:W-:Y:S01]  /*4160*/  FMUL R120, R242.reuse, R120 ;  /* 0x00000078f2787220 */ /* 0x040fe20000400000 */
[----:B------:R-:W-:-:S05]  /*4170*/  FMUL R121, R242, R121 ;  /* 0x00000079f2797220 */ /* 0x000fca0000400000 */
[----:B------:R-:W1:Y:S01]  /*4180*/  MUFU.EX2 R158, R158 ;  /* 0x0000009e009e7308 */ /* 0x000e620000000800 */
[C---:B------:R-:W-:Y:S01]  /*4190*/  FMUL R116, R242.reuse, R116 ;  /* 0x00000074f2747220 */ /* 0x040fe20000400000 */
        /* <DEDUP_REMOVED lines=12> */
[----:B------:R-:W-:Y:S01]  /*4260*/  FMUL R93, R242, R93 ;  /* 0x0000005df25d7220 */ /* 0x000fe20000400000 */
[----:B------:R-:W-:Y:S01]  /*4270*/  IMAD.WIDE R244, R6, 0x2, R160 ;  /* 0x0000000206f47825 */ /* 0x000fe200078e02a0 */
[----:B------:R-:W-:-:S03]  /*4280*/  SHF.R.S32.HI R139, RZ, 0x6, R154 ;  /* 0x00000006ff8b7819 */ /* 0x000fc6000001149a */
[----:B0-----:R-:W-:Y:S01]  /*4290*/  FFMA R4, R246, R4, R11 ;  /* 0x00000004f6047223 */ /* 0x001fe2000000000b */
[----:B----4-:R-:W-:Y:S01]  /*42a0*/  FMUL R90, R10, R90 ;  /* 0x0000005a0a5a7220 */ /* 0x010fe20000400000 */
[----:B------:R-:W-:-:S04]  /*42b0*/  IMAD.WIDE R242, R6, 0x2, R18 ;  /* 0x0000000206f27825 */ /* 0x000fc800078e0212 */
        /* <DEDUP_REMOVED lines=15> */
[----:B---3--:R-:W-:Y:S01]  /*43b0*/  FFMA R3, R10, R3, R137 ;  /* 0x000000030a037223 */ /* 0x008fe20000000089 */
[C---:B------:R-:W-:Y:S01]  /*43c0*/  IMAD.WIDE R10, R6.reuse, 0x2, R22 ;  /* 0x00000002060a7825 */ /* 0x040fe200078e0216 */
[----:B------:R-:W-:Y:S01]  /*43d0*/  SGXT R136, R139, 0x1 ;  /* 0x000000018b88781a */ /* 0x000fe20000000200 */
[----:B------:R0:W3:Y:S01]  /*43e0*/  LDG.E.U16 R14, desc[UR8][R244.64] ;  /* 0x00000008f40e7981 */ /* 0x0000e2000c1e1500 */
[----:B------:R-:W-:Y:S01]  /*43f0*/  IADD3 R156, R145, UR5, R156 ;  /* 0x00000005919c7c10 */ /* 0x000fe2000fffe09c */
[----:B------:R-:W-:-:S02]  /*4400*/  IMAD.WIDE R138, R6, 0x2, R174 ;  /* 0x00000002068a7825 */ /* 0x000fc400078e02ae */
[----:B------:R-:W4:Y:S02]  /*4410*/  LDG.E.U16 R242, desc[UR8][R242.64] ;  /* 0x00000008f2f27981 */ /* 0x000f24000c1e1500 */
[----:B------:R-:W-:-:S04]  /*4420*/  IMAD.WIDE R144, R6, 0x2, R168 ;  /* 0x0000000206907825 */ /* 0x000fc800078e02a8 */
[----:B0-----:R-:W-:Y:S01]  /*4430*/  IMAD.WIDE R244, R6, 0x2, R20 ;  /* 0x0000000206f47825 */ /* 0x001fe200078e0214 */
[----:B------:R-:W-:-:S03]  /*4440*/  LOP3.LUT R155, R130, 0x10, R157, 0x78, !PT ;  /* 0x00000010829b7812 */ /* 0x000fc600078e789d */
[----:B------:R-:W-:Y:S01]  /*4450*/  IMAD.WIDE R248, R6, 0x2, R30 ;  /* 0x0000000206f87825 */ /* 0x000fe200078e021e */
[----:B------:R0:W5:Y:S01]  /*4460*/  LDG.E.U16 R243, desc[UR8][R10.64] ;  /* 0x000000080af37981 */ /* 0x000162000c1e1500 */
[----:B------:R-:W-:Y:S02]  /*4470*/  LOP3.LUT R136, R136, 0x90, RZ, 0xc0, !PT ;  /* 0x0000009088887812 */ /* 0x000fe400078ec0ff */
[C---:B-1----:R-:W-:Y:S01]  /*4480*/  FMUL R122, R158.reuse, R122 ;  /* 0x0000007a9e7a7220 */ /* 0x042fe20000400000 */
[C---:B------:R-:W-:Y:S01]  /*4490*/  FMUL R123, R158.reuse, R123 ;  /* 0x0000007b9e7b7220 */ /* 0x040fe20000400000 */
[----:B------:R1:W5:Y:S01]  /*44a0*/  LDG.E.U16 R130, desc[UR8][R138.64] ;  /* 0x000000088a827981 */ /* 0x000362000c1e1500 */
[C---:B------:R-:W-:Y:S01]  /*44b0*/  FMUL R118, R158.reuse, R118 ;  /* 0x000000769e767220 */ /* 0x040fe20000400000 */
[C---:B------:R-:W-:Y:S01]  /*44c0*/  FMUL R119, R158.reuse, R119 ;  /* 0x000000779e777220 */ /* 0x040fe20000400000 */
[C---:B------:R-:W-:Y:S01]  /*44d0*/  FMUL R114, R158.reuse, R114 ;  /* 0x000000729e727220 */ /* 0x040fe20000400000 */
[C---:B------:R-:W-:Y:S01]  /*44e0*/  FMUL R115, R158.reuse, R115 ;  /* 0x000000739e737220 */ /* 0x040fe20000400000 */
[----:B------:R-:W-:Y:S01]  /*44f0*/  FMUL R110, R158, R110 ;  /* 0x0000006e9e6e7220 */ /* 0x000fe20000400000 */
[----:B0-----:R-:W-:-:S04]  /*4500*/  IMAD.WIDE R10, R6, 0x2, R38 ;  /* 0x00000002060a7825 */ /* 0x001fc800078e0226 */
        /* <DEDUP_REMOVED lines=9> */
[----:B------:R-:W-:Y:S01]  /*45a0*/  FFMA R2, R158, R2, R13 ;  /* 0x000000029e027223 */ /* 0x000fe2000000000d */
[C---:B------:R-:W-:Y:S01]  /*45b0*/  IMAD.WIDE R140, R6.reuse, 0x2, R176 ;  /* 0x00000002068c7825 */ /* 0x040fe200078e02b0 */
[----:B------:R-:W5:Y:S03]  /*45c0*/  LDG.E.U16 R144, desc[UR8][R144.64] ;  /* 0x0000000890907981 */ /* 0x000f66000c1e1500 */
[C---:B-1----:R-:W-:Y:S01]  /*45d0*/  IMAD.WIDE R138, R6.reuse, 0x2, R162 ;  /* 0x00000002068a7825 */ /* 0x042fe200078e02a2 */
[----:B------:R-:W5:Y:S03]  /*45e0*/  LDG.E.U16 R244, desc[UR8][R244.64] ;  /* 0x00000008f4f47981 */ /* 0x000f66000c1e1500 */
[----:B------:R-:W-:Y:S01]  /*45f0*/  IMAD.WIDE R146, R6, 0x2, R134 ;  /* 0x0000000206927825 */ /* 0x000fe200078e0286 */
[----:B------:R-:W-:Y:S01]  /*4600*/  LOP3.LUT R157, R136, 0x17e, R157, 0x78, !PT ;  /* 0x0000017e889d7812 */ /* 0x000fe200078e789d */
[----:B------:R-:W5:Y:S02]  /*4610*/  LDG.E.U16 R138, desc[UR8][R138.64] ;  /* 0x000000088a8a7981 */ /* 0x000f64000c1e1500 */
[----:B------:R-:W-:-:S02]  /*4620*/  IMAD.WIDE R158, R6, 0x2, R24 ;  /* 0x00000002069e7825 */ /* 0x000fc400078e0218 */
[----:B------:R0:W5:Y:S02]  /*4630*/  LDG.E.U16 R145, desc[UR8][R10.64] ;  /* 0x000000080a917981 */ /* 0x000164000c1e1500 */
[C---:B------:R-:W-:Y:S02]  /*4640*/  IMAD.WIDE R250, R6.reuse, 0x2, R32 ;  /* 0x0000000206fa7825 */ /* 0x040fe400078e0220 */
[----:B------:R1:W5:Y:S02]  /*4650*/  LDG.E.U16 R245, desc[UR8][R248.64] ;  /* 0x00000008f8f57981 */ /* 0x000364000c1e1500 */
[C---:B------:R-:W-:Y:S02]  /*4660*/  IMAD.WIDE R142, R6.reuse, 0x2, R166 ;  /* 0x00000002068e7825 */ /* 0x040fe400078e02a6 */
[----:B------:R1:W5:Y:S02]  /*4670*/  LDG.E.U16 R136, desc[UR8][R140.64] ;  /* 0x000000088c887981 */ /* 0x000364000c1e1500 */
[----:B0-----:R-:W-:-:S02]  /*4680*/  IMAD.WIDE R10, R6, 0x2, R42 ;  /* 0x00000002060a7825 */ /* 0x001fc400078e022a */
[----:B------:R-:W5:Y:S02]  /*4690*/  LDG.E.U16 R146, desc[UR8][R146.64] ;  /* 0x0000000892927981 */ /* 0x000f64000c1e1500 */
[C---:B-1----:R-:W-:Y:S02]  /*46a0*/  IMAD.WIDE R248, R6.reuse, 0x2, R34 ;  /* 0x0000000206f87825 */ /* 0x042fe400078e0222 */
[----:B------:R-:W5:Y:S02]  /*46b0*/  LDG.E.U16 R158, desc[UR8][R158.64] ;  /* 0x000000089e9e7981 */ /* 0x000f64000c1e1500 */
[C---:B------:R-:W-:Y:S02]  /*46c0*/  IMAD.WIDE R140, R6.reuse, 0x2, R164 ;  /* 0x00000002068c7825 */ /* 0x040fe400078e02a4 */
[----:B------:R0:W5:Y:S04]  /*46d0*/  LDG.E.U16 R139, desc[UR8][R10.64] ;  /* 0x000000080a8b7981 */ /* 0x000168000c1e1500 */
[----:B------:R1:W5:Y:S04]  /*46e0*/  LDG.E.U16 R147, desc[UR8][R248.64] ;  /* 0x00000008f8937981 */ /* 0x000368000c1e1500 */
[----:B------:R1:W5:Y:S01]  /*46f0*/  LDG.E.U16 R159, desc[UR8][R250.64] ;  /* 0x00000008fa9f7981 */ /* 0x000362000c1e1500 */
[----:B0-----:R-:W-:Y:S01]  /*4700*/  IMAD.WIDE R10, R6, 0x2, R36 ;  /* 0x00000002060a7825 */ /* 0x001fe200078e0224 */
[----:B------:R-:W-:-:S02]  /*4710*/  IADD3 R155, R155, R128, RZ ;  /* 0x000000809b9b7210 */ /* 0x000fc40007ffe0ff */
[----:B------:R-:W5:Y:S01]  /*4720*/  LDG.E.U16 R142, desc[UR8][R142.64] ;  /* 0x000000088e8e7981 */ /* 0x000f62000c1e1500 */
[C---:B-1----:R-:W-:Y:S01]  /*4730*/  IMAD.WIDE R248, R6.reuse, 0x2, R40 ;  /* 0x0000000206f87825 */ /* 0x042fe200078e0228 */
[----:B------:R-:W-:Y:S02]  /*4740*/  LOP3.LUT R154, R129, 0x10, R154, 0x78, !PT ;  /* 0x00000010819a7812 */ /* 0x000fe400078e789a */
[----:B------:R-:W5:Y:S01]  /*4750*/  LDG.E.U16 R140, desc[UR8][R140.64] ;  /* 0x000000088c8c7981 */ /* 0x000f62000c1e1500 */
[----:B------:R-:W-:-:S03]  /*4760*/  IMAD.WIDE R250, R6, 0x2, R26 ;  /* 0x0000000206fa7825 */ /* 0x000fc600078e021a */
[----:B------:R0:W5:Y:S01]  /*4770*/  LDG.E.U16 R131, desc[UR8][R10.64] ;  /* 0x000000080a837981 */ /* 0x000162000c1e1500 */
[----:B------:R-:W-:-:S03]  /*4780*/  IMAD.WIDE R128, R6, 0x2, R172 ;  /* 0x0000000206807825 */ /* 0x000fc600078e02ac */
[----:B------:R1:W5:Y:S04]  /*4790*/  LDG.E.U16 R143, desc[UR8][R250.64] ;  /* 0x00000008fa8f7981 */ /* 0x000368000c1e1500 */
[----:B------:R1:W5:Y:S01]  /*47a0*/  LDG.E.U16 R141, desc[UR8][R248.64] ;  /* 0x00000008f88d7981 */ /* 0x000362000c1e1500 */
[----:B0-----:R-:W-:-:S04]  /*47b0*/  IMAD.WIDE R10, R6, 0x2, R52 ;  /* 0x00000002060a7825 */ /* 0x001fc800078e0234 */
[C---:B------:R-:W-:Y:S01]  /*47c0*/  FMUL R88, R246.reuse, R88 ;  /* 0x00000058f6587220 */ /* 0x040fe20000400000 */
[C---:B------:R-:W-:Y:S01]  /*47d0*/  FMUL R89, R246.reuse, R89 ;  /* 0x00000059f6597220 */ /* 0x040fe20000400000 */
[----:B------:R-:W-:Y:S01]  /*47e0*/  FMUL R84, R246, R84 ;  /* 0x00000054f6547220 */ /* 0x000fe20000400000 */
[----:B-1----:R-:W-:-:S04]  /*47f0*/  IMAD.WIDE R250, R6, 0x2, R48 ;  /* 0x0000000206fa7825 */ /* 0x002fc800078e0230 */
[C---:B------:R-:W-:Y:S01]  /*4800*/  FMUL R85, R246.reuse, R85 ;  /* 0x00000055f6557220 */ /* 0x040fe20000400000 */
[C---:B------:R-:W-:Y:S01]  /*4810*/  FMUL R60, R246.reuse, R60 ;  /* 0x0000003cf63c7220 */ /* 0x040fe20000400000 */
[----:B------:R-:W-:Y:S01]  /*4820*/  FMUL R61, R246, R61 ;  /* 0x0000003df63d7220 */ /* 0x000fe20000400000 */
        /* <DEDUP_REMOVED lines=11> */
[----:B------:R-:W5:Y:S01]  /*48e0*/  LDG.E.U16 R128, desc[UR8][R128.64] ;  /* 0x0000000880807981 */ /* 0x000f62000c1e1500 */
[----:B------:R-:W-:-:S03]  /*48f0*/  IMAD.WIDE R246, R6, 0x2, R28 ;  /* 0x0000000206f67825 */ /* 0x000fc600078e021c */
[----:B------:R0:W5:Y:S04]  /*4900*/  LDG.E.U16 R137, desc[UR8][R248.64] ;  /* 0x00000008f8897981 */ /* 0x000168000c1e1500 */
[----:B------:R1:W5:Y:S04]  /*4910*/  LDG.E.U16 R127, desc[UR8][R10.64] ;  /* 0x000000080a7f7981 */ /* 0x000368000c1e1500 */
[----:B------:R1:W5:Y:S01]  /*4920*/  LDG.E.U16 R129, desc[UR8][R250.64] ;  /* 0x00000008fa817981 */ /* 0x000362000c1e1500 */
[----:B0-----:R-:W-:-:S03]  /*4930*/  IMAD.WIDE R248, R6, 0x2, R46 ;  /* 0x0000000206f87825 */ /* 0x001fc600078e022e */
[----:B------:R-:W5:Y:S01]  /*4940*/  LDG.E.U16 R247, desc[UR8][R246.64] ;  /* 0x00000008f6f77981 */ /* 0x000f62000c1e1500 */
[----:B-1----:R-:W-:-:S03]  /*4950*/  IMAD.WIDE R10, R6, 0x2, R56 ;  /* 0x00000002060a7825 */ /* 0x002fc600078e0238 */
[----:B------:R0:W5:Y:S01]  /*4960*/  LDG.E.U16 R252, desc[UR8][R248.64] ;  /* 0x00000008f8fc7981 */ /* 0x000162000c1e1500 */
[----:B------:R-:W-:-:S03]  /*4970*/  IMAD.WIDE R250, R6, 0x2, R54 ;  /* 0x0000000206fa7825 */ /* 0x000fc600078e0236 */
[----:B------:R1:W5:Y:S04]  /*4980*/  LDG.E.U16 R246, desc[UR8][R10.64] ;  /* 0x000000080af67981 */ /* 0x000368000c1e1500 */
[----:B------:R1:W5:Y:S01]  /*4990*/  LDG.E.U16 R13, desc[UR8][R250.64] ;  /* 0x00000008fa0d7981 */ /* 0x000362000c1e1500 */
[----:B0-----:R-:W-:-:S04]  /*49a0*/  IMAD.WIDE R248, R6, 0x2, R58 ;  /* 0x0000000206f87825 */ /* 0x001fc800078e023a */
[C---:B-1----:R-:W-:Y:S02]  /*49b0*/  IMAD.WIDE R10, R6.reuse, 0x2, R50 ;  /* 0x00000002060a7825 */ /* 0x042fe400078e0232 */
[----:B------:R-:W5:Y:S02]  /*49c0*/  LDG.E.U16 R248, desc[UR8][R248.64] ;  /* 0x00000008f8f87981 */ /* 0x000f64000c1e1500 */
[----:B------:R-:W-:Y:S02]  /*49d0*/  IMAD.WIDE R250, R6, 0x2, R132 ;  /* 0x0000000206fa7825 */ /* 0x000fe400078e0284 */
[----:B------:R0:W5:Y:S04]  /*49e0*/  LDG.E.U16 R10, desc[UR8][R10.64] ;  /* 0x000000080a0a7981 */ /* 0x000168000c1e1500 */
[----:B------:R-:W5:Y:S01]  /*49f0*/  LDG.E.U16 R250, desc[UR8][R250.64] ;  /* 0x00000008fafa7981 */ /* 0x000f62000c1e1500 */
[----:B------:R-:W-:Y:S01]  /*4a00*/  BAR.SYNC.DEFER_BLOCKING 0x0 ;  /* 0x0000000000007b1d */ /* 0x000fe20000010000 */
[----:B------:R-:W-:-:S02]  /*4a10*/  F2FP.BF16.F32.PACK_AB R148, R15, R148 ;  /* 0x000000940f94723e */ /* 0x000fc400000010ff */
[----:B------:R-:W-:Y:S02]  /*4a20*/  F2FP.BF16.F32.PACK_AB R149, R12, R149 ;  /* 0x000000950c95723e */ /* 0x000fe400000010ff */
[----:B------:R-:W-:-:S03]  /*4a30*/  F2FP.BF16.F32.PACK_AB R150, R125, R150 ;  /* 0x000000967d96723e */ /* 0x000fc600000010ff */
[----:B0-----:R-:W0:Y:S01]  /*4a40*/  LDC R11, c[0x0][0x264] ;  /* 0x00009900ff0b7b82 */ /* 0x001e220000000800 */
[----:B------:R-:W-:Y:S01]  /*4a50*/  F2FP.BF16.F32.PACK_AB R151, R151, R124 ;  /* 0x0000007c9797723e */ /* 0x000fe200000010ff */
[----:B--2---:R-:W-:Y:S01]  /*4a60*/  STS.U16 [R157+UR5+0x8600], R126 ;  /* 0x0086007e9d007988 */ /* 0x004fe20008000405 */
[----:B------:R-:W-:-:S03]  /*4a70*/  UIADD3 UR4, UR4, 0x10, URZ ;  /* 0x0000001004047890 */ /* 0x000fc6000fffe03f */
[----:B---3--:R-:W-:Y:S04]  /*4a80*/  STS.U16 [R157+UR5+0x9000], R14 ;  /* 0x0090000e9d007988 */ /* 0x008fe80008000405 */
[----:B----4-:R-:W-:Y:S04]  /*4a90*/  STS.U16 [R157+UR5+0x9600], R242 ;  /* 0x009600f29d007988 */ /* 0x010fe80008000405 */
[----:B-----5:R-:W-:Y:S04]  /*4aa0*/  STS.U16 [R157+UR5+0x9e00], R243 ;  /* 0x009e00f39d007988 */ /* 0x020fe80008000405 */
        /* <DEDUP_REMOVED lines=28> */
[----:B------:R-:W-:Y:S01]  /*4c70*/  STSM.16.M88.4 [R156+0xc000], R148 ;  /* 0x00c000949c007844 */ /* 0x000fe20000000200 */
[----:B-1----:R-:W1:Y:S08]  /*4c80*/  LDC R10, c[0x0][0x254] ;  /* 0x00009500ff0a7b82 */ /* 0x002e700000000800 */
[----:B------:R-:W-:Y:S06]  /*4c90*/  BAR.SYNC.DEFER_BLOCKING 0x0 ;  /* 0x0000000000007b1d */ /* 0x000fec0000010000 */
[----:B------:R-:W-:Y:S04]  /*4ca0*/  LDSM.16.M88.4 R144, [R154+UR5+0xc000] ;  /* 0x00c000059a90783b */ /* 0x000fe80008000200 */
[----:B------:R-:W2:Y:S04]  /*4cb0*/  LDSM.16.M88.4 R140, [R155+0x8000] ;  /* 0x008000009b8c783b */ /* 0x000ea80000000200 */
[----:B------:R-:W3:Y:S04]  /*4cc0*/  LDSM.16.M88.4 R124, [R154+UR5+0xc200] ;  /* 0x00c200059a7c783b */ /* 0x000ee80008000200 */
[----:B------:R-:W4:Y:S04]  /*4cd0*/  LDSM.16.M88.4 R136, [R155+0x9000] ;  /* 0x009000009b88783b */ /* 0x000f280000000200 */
[----:B------:R-:W5:Y:S04]  /*4ce0*/  LDSM.16.M88.4 R128, [R155+0xa000] ;  /* 0x00a000009b80783b */ /* 0x000f680000000200 */
[----:B------:R-:W5:Y:S01]  /*4cf0*/  LDSM.16.M88.4 R12, [R155+0xb000] ;  /* 0x00b000009b0c783b */ /* 0x000f620000000200 */
[-C--:B--2---:R-:W-:Y:S06]  /*4d00*/  HMMA.16816.F32.BF16 R120, R144, R140.reuse, R120 ;  /* 0x0000008c9078723c */ /* 0x084fec0000041878 */
[----:B---3--:R-:W-:Y:S01]  /*4d10*/  HMMA.16816.F32.BF16 R88, R124, R140, R88 ;  /* 0x0000008c7c58723c */ /* 0x008fe20000041858 */
[----:B------:R-:W2:Y:S01]  /*4d20*/  LDC R140, c[0x0][0x280] ;  /* 0x0000a000ff8c7b82 */ /* 0x000ea20000000800 */
[----:B0-----:R-:W-:-:S02]  /*4d30*/  IMAD R6, R11, 0x10, R6 ;  /* 0x000000100b067824 */ /* 0x001fc400078e0206 */
[----:B-1----:R-:W-:Y:S02]  /*4d40*/  IMAD R7, R10, 0x10, R7 ;  /* 0x000000100a077824 */ /* 0x002fe400078e0207 */
[----:B------:R-:W-:Y:S01]  /*4d50*/  HMMA.16816.F32.BF16 R116, R144, R142, R116 ;  /* 0x0000008e9074723c */ /* 0x000fe20000041874 */
[----:B------:R-:W-:Y:S01]  /*4d60*/  IMAD.MOV.U32 R11, RZ, RZ, R152 ;  /* 0x000000ffff0b7224 */ /* 0x000fe200078e0098 */
[----:B------:R-:W-:-:S04]  /*4d70*/  MOV R10, R153 ;  /* 0x00000099000a7202 */ /* 0x000fc80000000f00 */
[----:B----4-:R-:W-:Y:S01]  /*4d80*/  HMMA.16816.F32.BF16 R112, R144, R136, R112 ;  /* 0x000000889070723c */ /* 0x010fe20000041870 */
[----:B--2---:R-:W-:-:S05]  /*4d90*/  ISETP.LE.AND P3, PT, R140, UR4, PT ;  /* 0x000000048c007c0c */ /* 0x004fca000bf63270 */
[C---:B------:R-:W-:Y:S06]  /*4da0*/  HMMA.16816.F32.BF16 R108, R144.reuse, R138, R108 ;  /* 0x0000008a906c723c */ /* 0x040fec000004186c */
[C---:B-----5:R-:W-:Y:S06]  /*4db0*/  HMMA.16816.F32.BF16 R104, R144.reuse, R128, R104 ;  /* 0x000000809068723c */ /* 0x060fec0000041868 */
[C---:B------:R-:W-:Y:S06]  /*4dc0*/  HMMA.16816.F32.BF16 R100, R144.reuse, R130, R100 ;  /* 0x000000829064723c */ /* 0x040fec0000041864 */
[C---:B------:R-:W-:Y:S06]  /*4dd0*/  HMMA.16816.F32.BF16 R96, R144.reuse, R12, R96 ;  /* 0x0000000c9060723c */ /* 0x040fec0000041860 */
[----:B------:R-:W-:Y:S06]  /*4de0*/  HMMA.16816.F32.BF16 R92, R144, R14, R92 ;  /* 0x0000000e905c723c */ /* 0x000fec000004185c */
[C---:B------:R-:W-:Y:S06]  /*4df0*/  HMMA.16816.F32.BF16 R84, R124.reuse, R142, R84 ;  /* 0x0000008e7c54723c */ /* 0x040fec0000041854 */
[C---:B------:R-:W-:Y:S06]  /*4e00*/  HMMA.16816.F32.BF16 R60, R124.reuse, R136, R60 ;  /* 0x000000887c3c723c */ /* 0x040fec000004183c */
[C---:B------:R-:W-:Y:S06]  /*4e10*/  HMMA.16816.F32.BF16 R80, R124.reuse, R138, R80 ;  /* 0x0000008a7c50723c */ /* 0x040fec0000041850 */
[C---:B------:R-:W-:Y:S06]  /*4e20*/  HMMA.16816.F32.BF16 R64, R124.reuse, R128, R64 ;  /* 0x000000807c40723c */ /* 0x040fec0000041840 */
[C---:B------:R-:W-:Y:S06]  /*4e30*/  HMMA.16816.F32.BF16 R68, R124.reuse, R130, R68 ;  /* 0x000000827c44723c */ /* 0x040fec0000041844 */
[C---:B------:R-:W-:Y:S06]  /*4e40*/  HMMA.16816.F32.BF16 R72, R124.reuse, R12, R72 ;  /* 0x0000000c7c48723c */ /* 0x040fec0000041848 */
[----:B------:R-:W-:Y:S01]  /*4e50*/  HMMA.16816.F32.BF16 R76, R124, R14, R76 ;  /* 0x0000000e7c4c723c */ /* 0x000fe2000004184c */
[----:B------:R-:W-:-:S06]  /*4e60*/  IMAD.MOV.U32 R13, RZ, RZ, R16 ;  /* 0x000000ffff0d7224 */ /* 0x000fcc00078e0010 */
[----:B------:R-:W-:Y:S01]  /*4e70*/  MOV R14, R17 ;  /* 0x00000011000e7202 */ /* 0x000fe20000000f00 */
[----:B------:R-:W-:-:S01]  /*4e80*/  NOP ;  /* 0x0000000000007918 */ /* 0x000fc20000000000 */
[----:B------:R-:W-:-:S15]  /*4e90*/  @!P3 BRA `(.L_x_1) ;  /* 0xffffffd400ecb947 */ /* 0x000fde000383ffff */
.L_x_0:
[----:B------:R-:W1:Y:S01]  /*4ea0*/  S2R R44, SR_TID.X ;  /* 0x00000000002c7919 */ /* 0x000e620000002100 */
[----:B------:R-:W2:Y:S01]  /*4eb0*/  LDC R38, c[0x0][0x278] ;  /* 0x00009e00ff267b82 */ /* 0x000ea20000000800 */
[----:B------:R-:W-:Y:S01]  /*4ec0*/  IMAD.MOV.U32 R21, RZ, RZ, R2 ;  /* 0x000000ffff157224 */ /* 0x000fe200078e0002 */
[----:B0-----:R-:W-:Y:S01]  /*4ed0*/  MOV R12, R3 ;  /* 0x00000003000c7202 */ /* 0x001fe20000000f00 */
[----:B------:R-:W-:Y:S01]  /*4ee0*/  IMAD.MOV.U32 R14, RZ, RZ, R4 ;  /* 0x000000ffff0e7224 */ /* 0x000fe200078e0004 */
[----:B------:R-:W-:Y:S01]  /*4ef0*/  UMOV UR4, 0x400 ;  /* 0x0000040000047882 */ /* 0x000fe20000000000 */
[C---:B------:R-:W-:Y:S01]  /*4f00*/  FMUL R4, R21.reuse, 8388608 ;  /* 0x4b00000015047820 */ /* 0x040fe20000400000 */
[----:B------:R-:W-:Y:S01]  /*4f10*/  FSETP.GEU.AND P3, PT, R21, 1.175494350822287508e-38, PT ;  /* 0x008000001500780b */ /* 0x000fe20003f6e000 */
[C---:B------:R-:W-:Y:S01]  /*4f20*/  FMUL R45, R12.reuse, 8388608 ;  /* 0x4b0000000c2d7820 */ /* 0x040fe20000400000 */
[----:B------:R-:W0:Y:S01]  /*4f30*/  S2UR UR5, SR_CgaCtaId ;  /* 0x00000000000579c3 */ /* 0x000e220000008800 */
[----:B------:R-:W-:Y:S01]  /*4f40*/  FSETP.GT.AND P1, PT, |R12|, 8.50705917302346158658e+37, PT ;  /* 0x7e8000000c00780b */ /* 0x000fe20003f24200 */
[----:B------:R-:W-:Y:S01]  /*4f50*/  IMAD.MOV.U32 R158, RZ, RZ, R122 ;  /* 0x000000ffff9e7224 */ /* 0x000fe200078e007a */
[----:B------:R-:W-:Y:S01]  /*4f60*/  FSEL R4, R4, R21, !P3 ;  /* 0x0000001504047208 */ /* 0x000fe20005800000 */
[----:B------:R-:W-:Y:S01]  /*4f70*/  IMAD.MOV.U32 R122, RZ, RZ, R98 ;  /* 0x000000ffff7a7224 */ /* 0x000fe200078e0062 */
[----:B------:R-:W-:Y:S01]  /*4f80*/  MOV R23, R5 ;  /* 0x0000000500177202 */ /* 0x000fe20000000f00 */
[----:B------:R-:W-:Y:S01]  /*4f90*/  IMAD.MOV.U32 R30, RZ, RZ, R83 ;  /* 0x000000ffff1e7224 */ /* 0x000fe200078e0053 */
[----:B------:R-:W-:Y:S01]  /*4fa0*/  FSETP.GEU.AND P5, PT, R12, 1.175494350822287508e-38, PT ;  /* 0x008000000c00780b */ /* 0x000fe20003fae000 */
[----:B------:R-:W-:Y:S01]  /*4fb0*/  VIADD R47, R4, 0xc0cafb0d ;  /* 0xc0cafb0d042f7836 */ /* 0x000fe20000000000 */
[----:B------:R-:W-:Y:S01]  /*4fc0*/  MOV R148, R114 ;  /* 0x0000007200947202 */ /* 0x000fe20000000f00 */
[----:B------:R-:W-:Y:S01]  /*4fd0*/  IMAD.MOV.U32 R114, RZ, RZ, R92 ;  /* 0x000000ffff727224 */ /* 0x000fe200078e005c */
[----:B------:R-:W-:Y:S01]  /*4fe0*/  FSEL R45, R45, R12, !P5 ;  /* 0x0000000c2d2d7208 */ /* 0x000fe20006800000 */
[----:B------:R-:W-:Y:S01]  /*4ff0*/  FMUL R2, R23, 8388608 ;  /* 0x4b00000017027820 */ /* 0x000fe20000400000 */
[----:B------:R-:W-:Y:S01]  /*5000*/  LOP3.LUT R47, R47, 0xff800000, RZ, 0xc0, !PT ;  /* 0xff8000002f2f7812 */ /* 0x000fe200078ec0ff */
[----:B------:R-:W-:Y:S01]  /*5010*/  IMAD.MOV.U32 R92, RZ, RZ, R86 ;  /* 0x000000ffff5c7224 */ /* 0x000fe200078e0056 */
[----:B------:R-:W-:Y:S01]  /*5020*/  MOV R98, R90 ;  /* 0x0000005a00627202 */ /* 0x000fe20000000f00 */
[----:B------:R-:W-:Y:S01]  /*5030*/  IMAD.MOV.U32 R90, RZ, RZ, R87 ;  /* 0x000000ffff5a7224 */ /* 0x000fe200078e0057 */
[----:B------:R-:W-:Y:S01]  /*5040*/  MOV R52, R62 ;  /* 0x0000003e00347202 */ /* 0x000fe20000000f00 */
[----:B------:R-:W-:Y:S01]  /*5050*/  @P1 FMUL R78, R78, 0.25 ;  /* 0x3e8000004e4e1820 */ /* 0x000fe20000400000 */
[----:B------:R-:W-:Y:S01]  /*5060*/  MOV R22, R71 ;  /* 0x0000004700167202 */ /* 0x000fe20000000f00 */
[----:B------:R-:W-:Y:S01]  /*5070*/  @P1 FMUL R75, R75, 0.25 ;  /* 0x3e8000004b4b1820 */ /* 0x000fe20000400000 */
[----:B------:R-:W-:Y:S01]  /*5080*/  MOV R50, R79 ;  /* 0x0000004f00327202 */ /* 0x000fe20000000f00 */
[----:B------:R-:W-:Y:S01]  /*5090*/  @P1 FMUL R74, R74, 0.25 ;  /* 0x3e8000004a4a1820 */ /* 0x000fe20000400000 */
[----:B-1----:R-:W-:Y:S01]  /*50a0*/  SHF.R.U32.HI R19, RZ, 0x5, R44 ;  /* 0x00000005ff137819 */ /* 0x002fe2000001162c */
[C---:B------:R-:W-:Y:S01]  /*50b0*/  IMAD.SHL.U32 R6, R44.reuse, 0x1000, RZ ;  /* 0x000010002c067824 */ /* 0x040fe200078e00ff */
[C---:B------:R-:W-:Y:S01]  /*50c0*/  LOP3.LUT R8, R44.reuse, 0xc0, RZ, 0xc0, !PT ;  /* 0x000000c02c087812 */ /* 0x040fe200078ec0ff */
[----:B------:R-:W-:Y:S01]  /*50d0*/  IMAD.SHL.U32 R18, R44, 0x10, RZ ;  /* 0x000000102c127824 */ /* 0x000fe200078e00ff */
[----:B------:R-:W-:Y:S01]  /*50e0*/  SGXT.U32 R19, R19, 0x3 ;  /* 0x000000031313781a */ /* 0x000fe20000000000 */
[----:B0-----:R-:W-:Y:S01]  /*50f0*/  ULEA UR7, UR5, UR4, 0x18 ;  /* 0x0000000405077291 */ /* 0x001fe2000f8ec03f */
[----:B------:R-:W-:Y:S01]  /*5100*/  LOP3.LUT R7, R6, 0x6000, RZ, 0xc0, !PT ;  /* 0x0000600006077812 */ /* 0x000fe200078ec0ff */
[----:B------:R-:W-:Y:S01]  /*5110*/  IMAD.SHL.U32 R42, R44, 0x20, RZ ;  /* 0x000000202c2a7824 */ /* 0x000fe200078e00ff */
[----:B------:R-:W-:Y:S01]  /*5120*/  SHF.R.U32.HI R6, RZ, 0x1, R8 ;  /* 0x00000001ff067819 */ /* 0x000fe20000011608 */
[----:B--2---:R-:W-:Y:S01]  /*5130*/  IMAD R19, R19, R38, RZ ;  /* 0x0000002613137224 */ /* 0x004fe200078e02ff */
[----:B------:R-:W-:Y:S01]  /*5140*/  LOP3.LUT R7, R7, 0x3f0, R18, 0xf8, !PT ;  /* 0x000003f007077812 */ /* 0x000fe200078ef812 */
[----:B------:R-:W-:Y:S01]  /*5150*/  IMAD.MOV.U32 R8, RZ, RZ, R112 ;  /* 0x000000ffff087224 */ /* 0x000fe200078e0070 */
[----:B------:R-:W-:Y:S01]  /*5160*/  FSEL R112, RZ, -23, P3 ;  /* 0xc1b80000ff707808 */ /* 0x000fe20001800000 */
[----:B------:R-:W-:Y:S01]  /*5170*/  @P1 FMUL R50, R50, 0.25 ;  /* 0x3e80000032321820 */ /* 0x000fe20000400000 */
[----:B------:R-:W-:Y:S01]  /*5180*/  LEA R33, R38, R19, 0x3 ;  /* 0x0000001326217211 */ /* 0x000fe200078e18ff */
[----:B------:R-:W-:Y:S01]  /*5190*/  @P1 FMUL R22, R22, 0.25 ;  /* 0x3e80000016161820 */ /* 0x000fe20000400000 */
[----:B------:R-:W-:Y:S01]  /*51a0*/  LOP3.LUT R6, R7, R6, RZ, 0x3c, !PT ;  /* 0x0000000607067212 */ /* 0x000fe200078e3cff */
[C---:B------:R-:W-:Y:S01]  /*51b0*/  IMAD.SHL.U32 R7, R44.reuse, 0x4, RZ ;  /* 0x000000042c077824 */ /* 0x040fe200078e00ff */
[----:B------:R-:W-:Y:S01]  /*51c0*/  LOP3.LUT R9, R44, 0xff, RZ, 0xc0, !PT ;  /* 0x000000ff2c097812 */ /* 0x000fe200078ec0ff */
[----:B------:R-:W-:Y:S01]  /*51d0*/  IMAD R32, R38, 0x8, R33 ;  /* 0x0000000826207824 */ /* 0x000fe200078e0221 */
[C---:B------:R-:W-:Y:S01]  /*51e0*/  FSETP.GEU.AND P3, PT, |R12|.reuse, 1.175494350822287508e-38, PT ;  /* 0x008000000c00780b */ /* 0x040fe20003f6e200 */
[----:B------:R-:W-:Y:S01]  /*51f0*/  @P1 FMUL R12, R12, 0.25 ;  /* 0x3e8000000c0c1820 */ /* 0x000fe20000400000 */
[----:B------:R-:W-:Y:S01]  /*5200*/  LOP3.LUT R7, R7, 0x70, RZ, 0xc0, !PT ;  /* 0x0000007007077812 */ /* 0x000fe200078ec0ff */
[----:B------:R-:W-:Y:S01]  /*5210*/  IMAD R34, R38, 0x8, R32 ;  /* 0x0000000826227824 */ /* 0x000fe200078e0220 */
[----:B------:R-:W-:Y:S01]  /*5220*/  LOP3.LUT R44, R44, 0x18, RZ, 0xc0, !PT ;  /* 0x000000182c2c7812 */ /* 0x000fe200078ec0ff */
[----:B------:R-:W-:Y:S01]  /*5230*/  @P1 FMUL R70, R70, 0.25 ;  /* 0x3e80000046461820 */ /* 0x000fe20000400000 */
[----:B------:R-:W-:Y:S01]  /*5240*/  ISETP.GE.U32.AND P0, PT, R9, 0x20, PT ;  /* 0x000000200900780c */ /* 0x000fe20003f06070 */
[----:B------:R-:W-:Y:S01]  /*5250*/  IMAD R35, R38, 0x8, R34 ;  /* 0x0000000826237824 */ /* 0x000fe200078e0222 */
[----:B------:R-:W-:Y:S01]  /*5260*/  LOP3.LUT R42, R7, 0x1c60, R42, 0x78, !PT ;  /* 0x00001c60072a7812 */ /* 0x000fe200078e782a */
[----:B------:R-:W-:Y:S01]  /*5270*/  @P1 FMUL R67, R67, 0.25 ;  /* 0x3e80000043431820 */ /* 0x000fe20000400000 */
[----:B------:R-:W-:Y:S01]  /*5280*/  LEA R9, R44, UR7, 0xa ;  /* 0x000000072c097c11 */ /* 0x000fe2000f8e50ff */
[----:B------:R-:W-:Y:S01]  /*5290*/  IMAD R36, R38, 0x8, R35 ;  /* 0x0000000826247824 */ /* 0x000fe200078e0223 */
[----:B------:R-:W-:Y:S01]  /*52a0*/  FSETP.GEU.AND P2, PT, R23, 1.175494350822287508e-38, PT ;  /* 0x008000001700780b */ /* 0x000fe20003f4e000 */
[----:B------:R-:W-:Y:S01]  /*52b0*/  @!P3 FMUL R12, R12, 16777216 ;  /* 0x4b8000000c0cb820 */ /* 0x000fe20000400000 */
[----:B------:R-:W-:Y:S01]  /*52c0*/  MOV R144, R108 ;  /* 0x0000006c00907202 */ /* 0x000fe20000000f00 */
[----:B------:R-:W-:Y:S01]  /*52d0*/  IMAD R37, R38, 0x8, R36 ;  /* 0x0000000826257824 */ /* 0x000fe200078e0224 */
[----:B------:R-:W-:Y:S01]  /*52e0*/  FSEL R2, R2, R23, !P2 ;  /* 0x0000001702027208 */ /* 0x000fe20005000000 */
[----:B------:R-:W-:Y:S01]  /*52f0*/  IMAD.IADD R42, R42, 0x1, R9 ;  /* 0x000000012a2a7824 */ /* 0x000fe200078e0209 */
[----:B------:R-:W-:Y:S01]  /*5300*/  I2FP.F32.S32 R9, R47 ;  /* 0x0000002f00097245 */ /* 0x000fe20000201400 */
[----:B------:R-:W-:Y:S01]  /*5310*/  IMAD R39, R38, 0x8, R37 ;  /* 0x0000000826277824 */ /* 0x000fe200078e0225 */
[----:B------:R-:W-:Y:S01]  /*5320*/  FSEL R108, RZ, -23, P2 ;  /* 0xc1b80000ff6c7808 */ /* 0x000fe20001000000 */
[----:B------:R-:W-:Y:S01]  /*5330*/  @P1 FMUL R66, R66, 0.25 ;  /* 0x3e80000042421820 */ /* 0x000fe20000400000 */
        /* <DEDUP_REMOVED lines=8> */
[----:B------:R-:W-:Y:S01]  /*53c0*/  FSETP.GT.AND P2, PT, |R14|, 8.50705917302346158658e+37, PT ;  /* 0x7e8000000e00780b */ /* 0x000fe20003f44200 */
[----:B------:R-:W-:Y:S01]  /*53d0*/  FFMA.FTZ R112, R9, 1.1920928955078125e-07, R112 ;  /* 0x3400000009707823 */ /* 0x000fe20000010070 */
[----:B------:R-:W-:Y:S01]  /*53e0*/  IMAD R41, R38, 0x8, R39 ;  /* 0x0000000826297824 */ /* 0x000fe200078e0227 */
[----:B------:R-:W0:Y:S01]  /*53f0*/  MUFU.RCP R9, R12 ;  /* 0x0000000c00097308 */ /* 0x000e220000001000 */
[----:B------:R-:W-:Y:S01]  /*5400*/  @!P3 FMUL R50, R50, 16777216 ;  /* 0x4b8000003232b820 */ /* 0x000fe20000400000 */
        /* <DEDUP_REMOVED lines=15> */
[----:B------:R-:W-:Y:S01]  /*5500*/  FSETP.GEU.AND P3, PT, |R14|, 1.175494350822287508e-38, PT ;  /* 0x008000000e00780b */ /* 0x000fe20003f6e200 */
[----:B------:R-:W-:-:S02]  /*5510*/  IMAD R43, R38, 0x8, R41 ;  /* 0x00000008262b7824 */ /* 0x000fc400078e0229 */
[C---:B------:R-:W-:Y:S01]  /*5520*/  FMUL R3, R14.reuse, 8388608 ;  /* 0x4b0000000e037820 */ /* 0x040fe20000400000 */
[----:B------:R-:W-:Y:S01]  /*5530*/  FSETP.GEU.AND P4, PT, R14, 1.175494350822287508e-38, PT ;  /* 0x008000000e00780b */ /* 0x000fe20003f8e000 */
[----:B------:R-:W-:Y:S01]  /*5540*/  IMAD.MOV.U32 R140, RZ, RZ, R110 ;  /* 0x000000ffff8c7224 */ /* 0x000fe200078e006e */
[----:B------:R-:W-:Y:S01]  /*5550*/  MOV R126, R96 ;  /* 0x00000060007e7202 */ /* 0x000fe20000000f00 */
[----:B------:R-:W-:Y:S01]  /*5560*/  IMAD.MOV.U32 R96, RZ, RZ, R84 ;  /* 0x000000ffff607224 */ /* 0x000fe200078e0054 */
[----:B------:R-:W-:Y:S01]  /*5570*/  MOV R134, R106 ;  /* 0x0000006a00867202 */ /* 0x000fe20000000f00 */
[----:B------:R-:W-:Y:S01]  /*5580*/  IMAD.MOV.U32 R128, RZ, RZ, R102 ;  /* 0x000000ffff807224 */ /* 0x000fe200078e0066 */
[----:B------:R-:W-:Y:S01]  /*5590*/  MOV R110, R93 ;  /* 0x0000005d006e7202 */ /* 0x000fe20000000f00 */
[----:B------:R-:W-:Y:S01]  /*55a0*/  IMAD.MOV.U32 R106, RZ, RZ, R94 ;  /* 0x000000ffff6a7224 */ /* 0x000fe200078e005e */
[----:B------:R-:W-:Y:S01]  /*55b0*/  LEA R93, R38, R43, 0x3 ;  /* 0x0000002b265d7211 */ /* 0x000fe200078e18ff */
[----:B------:R-:W-:Y:S01]  /*55c0*/  IMAD.MOV.U32 R84, RZ, RZ, R80 ;  /* 0x000000ffff547224 */ /* 0x000fe200078e0050 */
[----:B------:R-:W-:Y:S01]  /*55d0*/  FSEL R3, R3, R14, !P4 ;  /* 0x0000000e03037208 */ /* 0x000fe20006000000 */
[----:B------:R-:W-:Y:S01]  /*55e0*/  IMAD.MOV.U32 R132, RZ, RZ, R100 ;  /* 0x000000ffff847224 */ /* 0x000fe200078e0064 */
[----:B------:R-:W-:Y:S01]  /*55f0*/  MOV R94, R85 ;  /* 0x00000055005e7202 */ /* 0x000fe20000000f00 */
[----:B------:R-:W-:Y:S01]  /*5600*/  IMAD.MOV.U32 R102, RZ, RZ, R88 ;  /* 0x000000ffff667224 */ /* 0x000fe200078e0058 */
[----:B------:R-:W-:Y:S01]  /*5610*/  MOV R80, R81 ;  /* 0x0000005100507202 */ /* 0x000fe20000000f00 */
[----:B------:R-:W-:Y:S01]  /*5620*/  @P2 FMUL R14, R14, 0.25 ;  /* 0x3e8000000e0e2820 */ /* 0x000fe20000400000 */
[----:B------:R-:W-:Y:S01]  /*5630*/  MOV R28, R64 ;  /* 0x00000040001c7202 */ /* 0x000fe20000000f00 */
[----:B------:R-:W-:Y:S01]  /*5640*/  IMAD.MOV.U32 R100, RZ, RZ, R89 ;  /* 0x000000ffff647224 */ /* 0x000fe200078e0059 */
[----:B------:R-:W-:Y:S01]  /*5650*/  MOV R56, R72 ;  /* 0x0000004800387202 */ /* 0x000fe20000000f00 */
[----:B------:R-:W-:-:S02]  /*5660*/  IMAD.MOV.U32 R88, RZ, RZ, R60 ;  /* 0x000000ffff587224 */ /* 0x000fc400078e003c */
[----:B------:R-:W-:Y:S01]  /*5670*/  @!P3 FMUL R14, R14, 16777216 ;  /* 0x4b8000000e0eb820 */ /* 0x000fe20000400000 */
[----:B------:R-:W-:Y:S02]  /*5680*/  IMAD.MOV.U32 R86, RZ, RZ, R61 ;  /* 0x000000ffff567224 */ /* 0x000fe400078e003d */
[----:B------:R-:W-:Y:S01]  /*5690*/  @P2 FMUL R77, R77, 0.25 ;  /* 0x3e8000004d4d2820 */ /* 0x000fe20000400000 */
[----:B------:R-:W-:Y:S02]  /*56a0*/  IMAD.MOV.U32 R62, RZ, RZ, R65 ;  /* 0x000000ffff3e7224 */ /* 0x000fe400078e0041 */
[----:B------:R-:W-:Y:S01]  /*56b0*/  @P2 FMUL R76, R76, 0.25 ;  /* 0x3e8000004c4c2820 */ /* 0x000fe20000400000 */
[----:B------:R-:W-:Y:S02]  /*56c0*/  IMAD.MOV.U32 R26, RZ, RZ, R68 ;  /* 0x000000ffff1a7224 */ /* 0x000fe400078e0044 */
[----:B------:R-:W-:Y:S01]  /*56d0*/  @P2 FMUL R56, R56, 0.25 ;  /* 0x3e80000038382820 */ /* 0x000fe20000400000 */
[----:B------:R-:W-:-:S02]  /*56e0*/  IMAD.MOV.U32 R24, RZ, RZ, R69 ;  /* 0x000000ffff187224 */ /* 0x000fc400078e0045 */
[----:B------:R-:W-:Y:S01]  /*56f0*/  @P2 FMUL R62, R62, 0.25 ;  /* 0x3e8000003e3e2820 */ /* 0x000fe20000400000 */
[----:B------:R-:W-:Y:S02]  /*5700*/  IMAD.MOV.U32 R20, RZ, RZ, R73 ;  /* 0x000000ffff147224 */ /* 0x000fe400078e0049 */
[----:B------:R-:W-:Y:S01]  /*5710*/  @P2 FMUL R26, R26, 0.25 ;  /* 0x3e8000001a1a2820 */ /* 0x000fe20000400000 */
[----:B------:R-:W-:Y:S02]  /*5720*/  IMAD R89, R38, 0x8, R93 ;  /* 0x0000000826597824 */ /* 0x000fe400078e025d */
        /* <DEDUP_REMOVED lines=11> */
[----:B------:R-:W-:Y:S01]  /*57e0*/  MOV R156, R123 ;  /* 0x0000007b009c7202 */ /* 0x000fe20000000f00 */
[----:B0-----:R-:W-:Y:S01]  /*57f0*/  FMUL R54, R9, R74 ;  /* 0x0000004a09367220 */ /* 0x001fe20000400000 */
[----:B------:R-:W-:Y:S01]  /*5800*/  FSETP.GT.AND P1, PT, |R21|, 8.50705917302346158658e+37, PT ;  /* 0x7e8000001500780b */ /* 0x000fe20003f24200 */
        /* <DEDUP_REMOVED lines=15> */
[----:B------:R-:W-:Y:S01]  /*5900*/  LEA R85, R38, R89, 0x3 ;  /* 0x0000005926557211 */ /* 0x000fe200078e18ff */
        /* <DEDUP_REMOVED lines=17> */
[----:B------:R-:W-:Y:S01]  /*5a20*/  VIADD R46, R45, 0xc0cafb0d ;  /* 0xc0cafb0d2d2e7836 */ /* 0x000fe20000000000 */
[C---:B------:R-:W-:Y:S01]  /*5a30*/  FSETP.GEU.AND P3, PT, |R21|.reuse, 1.175494350822287508e-38, PT ;  /* 0x008000001500780b */ /* 0x040fe20003f6e200 */
[----:B------:R-:W-:Y:S01]  /*5a40*/  IMAD R87, R38, 0x8, R85 ;  /* 0x0000000826577824 */ /* 0x000fe200078e0255 */
[----:B------:R-:W-:Y:S01]  /*5a50*/  FSEL R40, RZ, -23, P5 ;  /* 0xc1b80000ff287808 */ /* 0x000fe20002800000 */
[----:B------:R-:W-:Y:S01]  /*5a60*/  @P1 FMUL R21, R21, 0.25 ;  /* 0x3e80000015151820 */ /* 0x000fe20000400000 */
[----:B------:R-:W-:Y:S01]  /*5a70*/  LOP3.LUT R46, R46, 0xff800000, RZ, 0xc0, !PT ;  /* 0xff8000002e2e7812 */ /* 0x000fe200078ec0ff */
[C---:B------:R-:W-:Y:S01]  /*5a80*/  IMAD R81, R38.reuse, 0x8, R87 ;  /* 0x0000000826517824 */ /* 0x040fe200078e0257 */
[----:B------:R-:W-:Y:S01]  /*5a90*/  MOV R150, R119 ;  /* 0x0000007700967202 */ /* 0x000fe20000000f00 */
[----:B------:R-:W-:Y:S01]  /*5aa0*/  IMAD.MOV.U32 R154, RZ, RZ, R118 ;  /* 0x000000ffff9a7224 */ /* 0x000fe200078e0076 */
[----:B------:R-:W-:Y:S01]  /*5ab0*/  I2FP.F32.S32 R15, R46 ;  /* 0x0000002e000f7245 */ /* 0x000fe20000201400 */
[----:B------:R-:W-:Y:S01]  /*5ac0*/  IMAD.MOV.U32 R136, RZ, RZ, R104 ;  /* 0x000000ffff887224 */ /* 0x000fe200078e0068 */
[----:B------:R-:W-:Y:S01]  /*5ad0*/  MOV R138, R111 ;  /* 0x0000006f008a7202 */ /* 0x000fe20000000f00 */
[----:B------:R-:W-:Y:S01]  /*5ae0*/  IMAD.MOV.U32 R146, RZ, RZ, R115 ;  /* 0x000000ffff927224 */ /* 0x000fe200078e0073 */
[----:B------:R-:W-:Y:S01]  /*5af0*/  MOV R118, R99 ;  /* 0x0000006300767202 */ /* 0x000fe20000000f00 */
[----:B------:R-:W-:Y:S01]  /*5b00*/  IMAD.MOV.U32 R104, RZ, RZ, R95 ;  /* 0x000000ffff687224 */ /* 0x000fe200078e005f */
[----:B------:R-:W-:Y:S01]  /*5b10*/  LEA R83, R38, R81, 0x3 ;  /* 0x0000005126537211 */ /* 0x000fe200078e18ff */
[----:B------:R-:W-:Y:S01]  /*5b20*/  @!P3 FMUL R21, R21, 16777216 ;  /* 0x4b8000001515b820 */ /* 0x000fe20000400000 */
[----:B------:R-:W-:Y:S01]  /*5b30*/  FFMA.FTZ R40, R15, 1.1920928955078125e-07, R40 ;  /* 0x340000000f287823 */ /* 0x000fe20000010028 */
[----:B------:R-:W-:Y:S01]  /*5b40*/  FSETP.GT.AND P2, PT, |R23|, 8.50705917302346158658e+37, PT ;  /* 0x7e8000001700780b */ /* 0x000fe20003f44200 */
[C---:B0-----:R-:W-:Y:S01]  /*5b50*/  FMUL R15, R9.reuse, R76 ;  /* 0x0000004c090f7220 */ /* 0x041fe20000400000 */
        /* <DEDUP_REMOVED lines=31> */
[----:B------:R-:W0:Y:S01]  /*5d50*/  MUFU.RCP R9, R21 ;  /* 0x0000001500097308 */ /* 0x000e220000001000 */
[----:B------:R-:W-:Y:S01]  /*5d60*/  IMAD R69, R38, 0x8, R83 ;  /* 0x0000000826457824 */ /* 0x000fe200078e0253 */
[----:B------:R-:W-:Y:S01]  /*5d70*/  FSETP.GEU.AND P1, PT, |R23|, 1.175494350822287508e-38, PT ;  /* 0x008000001700780b */ /* 0x000fe20003f2e200 */
[----:B------:R-:W-:Y:S01]  /*5d80*/  VIADD R5, R2, 0xc0cafb0d ;  /* 0xc0cafb0d02057836 */ /* 0x000fe20000000000 */
[----:B------:R-:W-:Y:S01]  /*5d90*/  IADD3 R48, R3, -0x3f3504f3, RZ ;  /* 0xc0cafb0d03307810 */ /* 0x000fe20007ffe0ff */
[----:B------:R-:W-:-:S02]  /*5da0*/  IMAD R71, R38, 0x8, R69 ;  /* 0x0000000826477824 */ /* 0x000fc400078e0245 */
[----:B------:R-:W-:Y:S01]  /*5db0*/  @P2 FMUL R23, R23, 0.25 ;  /* 0x3e80000017172820 */ /* 0x000fe20000400000 */
[----:B------:R-:W-:Y:S01]  /*5dc0*/  FSEL R10, RZ, -23, P4 ;  /* 0xc1b80000ff0a7808 */ /* 0x000fe20002000000 */
[----:B------:R-:W-:Y:S01]  /*5dd0*/  @!P3 FMUL R104, R104, 16777216 ;  /* 0x4b8000006868b820 */ /* 0x000fe20000400000 */
[----:B------:R-:W-:Y:S01]  /*5de0*/  LOP3.LUT R11, R5, 0xff800000, RZ, 0xc0, !PT ;  /* 0xff800000050b7812 */ /* 0x000fe200078ec0ff */
[----:B------:R-:W-:Y:S01]  /*5df0*/  IMAD R73, R38, 0x8, R71 ;  /* 0x0000000826497824 */ /* 0x000fe200078e0247 */
[----:B------:R-:W-:Y:S01]  /*5e00*/  LOP3.LUT R48, R48, 0xff800000, RZ, 0xc0, !PT ;  /* 0xff80000030307812 */ /* 0x000fe200078ec0ff */
[----:B------:R-:W-:Y:S01]  /*5e10*/  @!P3 FMUL R106, R106, 16777216 ;  /* 0x4b8000006a6ab820 */ /* 0x000fe20000400000 */
[----:B------:R-:W-:Y:S01]  /*5e20*/  I2FP.F32.S32 R5, R11 ;  /* 0x0000000b00057245 */ /* 0x000fe20000201400 */
[----:B------:R-:W-:Y:S01]  /*5e30*/  IMAD R79, R38, 0x8, R73 ;  /* 0x00000008264f7824 */ /* 0x000fe200078e0249 */
[----:B------:R-:W-:Y:S01]  /*5e40*/  I2FP.F32.S32 R13, R48 ;  /* 0x00000030000d7245 */ /* 0x000fe20000201400 */
        /* <DEDUP_REMOVED lines=15> */
[----:B------:R-:W-:Y:S01]  /*5f40*/  FFMA.FTZ R108, R5, 1.1920928955078125e-07, R108 ;  /* 0x34000000056c7823 */ /* 0x000fe2000001006c */
[----:B------:R-:W-:-:S02]  /*5f50*/  IMAD.MOV.U32 R142, RZ, RZ, R109 ;  /* 0x000000ffff8e7224 */ /* 0x000fc400078e006d */
[----:B------:R-:W-:Y:S01]  /*5f60*/  FFMA.FTZ R5, R13, 1.1920928955078125e-07, R10 ;  /* 0x340000000d057823 */ /* 0x000fe2000001000a */
[----:B------:R-:W-:Y:S01]  /*5f70*/  IMAD.MOV.U32 R124, RZ, RZ, R97 ;  /* 0x000000ffff7c7224 */ /* 0x000fe200078e0061 */
[----:B------:R-:W-:Y:S01]  /*5f80*/  MOV R130, R101 ;  /* 0x0000006500827202 */ /* 0x000fe20000000f00 */
        /* <DEDUP_REMOVED lines=18> */
[----:B------:R-:W-:Y:S01]  /*60b0*/  @P2 FMUL R116, R116, 0.25 ;  /* 0x3e80000074742820 */ /* 0x000fe20000400000 */
[----:B------:R-:W-:Y:S01]  /*60c0*/  @P2 FMUL R120, R120, 0.25 ;  /* 0x3e80000078782820 */ /* 0x000fe20000400000 */
[----:B------:R-:W-:Y:S01]  /*60d0*/  @P2 FMUL R105, R105, 0.25 ;  /* 0x3e80000069692820 */ /* 0x000fe20000400000 */
[----:B------:R-:W-:-:S02]  /*60e0*/  IMAD R99, R38, 0x8, R101 ;  /* 0x0000000826637824 */ /* 0x000fc400078e0265 */
[----:B------:R-:W-:Y:S01]  /*60f0*/  @!P1 FMUL R116, R116, 16777216 ;  /* 0x4b80000074749820 */ /* 0x000fe20000400000 */
[----:B------:R-:W-:Y:S01]  /*6100*/  @!P1 FMUL R120, R120, 16777216 ;  /* 0x4b80000078789820 */ /* 0x000fe20000400000 */
[----:B------:R-:W-:Y:S01]  /*6110*/  @!P1 FMUL R105, R105, 16777216 ;  /* 0x4b80000069699820 */ /* 0x000fe20000400000 */
[----:B------:R-:W-:Y:S02]  /*6120*/  IMAD R95, R38, 0x8, R99 ;  /* 0x00000008265f7824 */ /* 0x000fe400078e0263 */
[----:B------:R-:W-:Y:S01]  /*6130*/  @P2 FMUL R130, R130, 0.25 ;  /* 0x3e80000082822820 */ /* 0x000fe20000400000 */
[----:B------:R-:W-:Y:S01]  /*6140*/  @P2 FMUL R144, R144, 0.25 ;  /* 0x3e80000090902820 */ /* 0x000fe20000400000 */
[----:B------:R-:W-:Y:S01]  /*6150*/  @P2 FMUL R8, R8, 0.25 ;  /* 0x3e80000008082820 */ /* 0x000fe20000400000 */
[----:B------:R-:W-:Y:S01]  /*6160*/  @P2 FMUL R114, R114, 0.25 ;  /* 0x3e80000072722820 */ /* 0x000fe20000400000 */
[----:B------:R-:W-:Y:S01]  /*6170*/  LEA R91, R38, R95, 0x3 ;  /* 0x0000005f265b7211 */ /* 0x000fe200078e18ff */
[----:B------:R-:W-:Y:S01]  /*6180*/  @P2 FMUL R126, R126, 0.25 ;  /* 0x3e8000007e7e2820 */ /* 0x000fe20000400000 */
[----:B------:R-:W-:Y:S01]  /*6190*/  @P2 FMUL R132, R132, 0.25 ;  /* 0x3e80000084842820 */ /* 0x000fe20000400000 */
[----:B------:R-:W-:Y:S01]  /*61a0*/  @P2 FMUL R136, R136, 0.25 ;  /* 0x3e80000088882820 */ /* 0x000fe20000400000 */
[C---:B0-----:R-:W-:Y:S01]  /*61b0*/  FMUL R20, R9.reuse, R116 ;  /* 0x0000007409147220 */ /* 0x041fe20000400000 */
[C---:B------:R-:W-:Y:S01]  /*61c0*/  FMUL R103, R9.reuse, R120 ;  /* 0x0000007809677220 */ /* 0x040fe20000400000 */
[----:B------:R-:W-:Y:S01]  /*61d0*/  FMUL R77, R9, R105 ;  /* 0x00000069094d7220 */ /* 0x000fe20000400000 */
[----:B------:R-:W-:-:S02]  /*61e0*/  IMAD R105, R38, 0x8, R91 ;  /* 0x0000000826697824 */ /* 0x000fc400078e025b */
[----:B------:R-:W-:Y:S01]  /*61f0*/  @!P1 FMUL R130, R130, 16777216 ;  /* 0x4b80000082829820 */ /* 0x000fe20000400000 */
[----:B------:R-:W-:Y:S01]  /*6200*/  @!P1 FMUL R144, R144, 16777216 ;  /* 0x4b80000090909820 */ /* 0x000fe20000400000 */
[----:B------:R-:W-:Y:S01]  /*6210*/  F2FP.BF16.F32.PACK_AB R20, R20, R103 ;  /* 0x000000671414723e */ /* 0x000fe200000010ff */
[----:B------:R-:W-:Y:S02]  /*6220*/  IMAD R103, R38, 0x8, R105 ;  /* 0x0000000826677824 */ /* 0x000fe400078e0269 */
[----:B------:R-:W-:Y:S01]  /*6230*/  @!P1 FMUL R8, R8, 16777216 ;  /* 0x4b80000008089820 */ /* 0x000fe20000400000 */
[----:B------:R-:W-:Y:S01]  /*6240*/  @P2 FMUL R110, R110, 0.25 ;  /* 0x3e8000006e6e2820 */ /* 0x000fe20000400000 */
[----:B------:R-:W-:Y:S01]  /*6250*/  @P2 FMUL R124, R124, 0.25 ;  /* 0x3e8000007c7c2820 */ /* 0x000fe20000400000 */
[----:B------:R-:W-:Y:S01]  /*6260*/  @P2 FMUL R142, R142, 0.25 ;  /* 0x3e8000008e8e2820 */ /* 0x000fe20000400000 */
[----:B------:R-:W-:Y:S01]  /*6270*/  @P2 FMUL R113, R113, 0.25 ;  /* 0x3e80000071712820 */ /* 0x000fe20000400000 */
[----:B------:R-:W-:Y:S01]  /*6280*/  @P2 FMUL R117, R117, 0.25 ;  /* 0x3e80000075752820 */ /* 0x000fe20000400000 */
[----:B------:R-:W-:Y:S01]  /*6290*/  @P2 FMUL R121, R121, 0.25 ;  /* 0x3e80000079792820 */ /* 0x000fe20000400000 */
[----:B------:R-:W-:Y:S01]  /*62a0*/  @!P1 FMUL R114, R114, 16777216 ;  /* 0x4b80000072729820 */ /* 0x000fe20000400000 */
[----:B------:R-:W-:Y:S01]  /*62b0*/  @!P1 FMUL R126, R126, 16777216 ;  /* 0x4b8000007e7e9820 */ /* 0x000fe20000400000 */
[----:B------:R-:W-:Y:S01]  /*62c0*/  @!P1 FMUL R132, R132, 16777216 ;  /* 0x4b80000084849820 */ /* 0x000fe20000400000 */
[----:B------:R-:W-:Y:S01]  /*62d0*/  @!P1 FMUL R136, R136, 16777216 ;  /* 0x4b80000088889820 */ /* 0x000fe20000400000 */
[C---:B------:R-:W-:Y:S01]  /*62e0*/  FMUL R26, R9.reuse, R130 ;  /* 0x00000082091a7220 */ /* 0x040fe20000400000 */
[----:B------:R-:W-:Y:S01]  /*62f0*/  F2FP.BF16.F32.PACK_AB R28, R28, R97 ;  /* 0x000000611c1c723e */ /* 0x000fe200000010ff */
[C---:B------:R-:W-:Y:S01]  /*6300*/  FMUL R21, R9.reuse, R144 ;  /* 0x0000009009157220 */ /* 0x040fe20000400000 */
[----:B------:R-:W-:Y:S01]  /*6310*/  LEA R97, R38, R103, 0x3 ;  /* 0x0000006726617211 */ /* 0x000fe200078e18ff */
[----:B------:R-:W-:Y:S01]  /*6320*/  FMUL R8, R9, R8 ;  /* 0x0000000809087220 */ /* 0x000fe20000400000 */
[----:B------:R-:W-:Y:S01]  /*6330*/  @!P1 FMUL R110, R110, 16777216 ;  /* 0x4b8000006e6e9820 */ /* 0x000fe20000400000 */
[----:B------:R-:W-:Y:S01]  /*6340*/  @!P1 FMUL R124, R124, 16777216 ;  /* 0x4b8000007c7c9820 */ /* 0x000fe20000400000 */
[----:B------:R-:W-:Y:S01]  /*6350*/  @!P1 FMUL R142, R142, 16777216 ;  /* 0x4b8000008e8e9820 */ /* 0x000fe20000400000 */
[----:B------:R-:W-:Y:S01]  /*6360*/  @!P1 FMUL R113, R113, 16777216 ;  /* 0x4b80000071719820 */ /* 0x000fe20000400000 */
[----:B------:R-:W-:Y:S01]  /*6370*/  @!P1 FMUL R117, R117, 16777216 ;  /* 0x4b80000075759820 */ /* 0x000fe20000400000 */
[----:B------:R-:W-:Y:S01]  /*6380*/  @!P1 FMUL R121, R121, 16777216 ;  /* 0x4b80000079799820 */ /* 0x000fe20000400000 */
[C---:B------:R-:W-:Y:S01]  /*6390*/  FMUL R23, R9.reuse, R114 ;  /* 0x0000007209177220 */ /* 0x040fe20000400000 */
[C---:B------:R-:W-:Y:S01]  /*63a0*/  FMUL R82, R9.reuse, R126 ;  /* 0x0000007e09527220 */ /* 0x040fe20000400000 */
[C---:B------:R-:W-:Y:S01]  /*63b0*/  FMUL R22, R9.reuse, R132 ;  /* 0x0000008409167220 */ /* 0x040fe20000400000 */
[----:B------:R-:W-:Y:S01]  /*63c0*/  FMUL R107, R9, R136 ;  /* 0x00000088096b7220 */ /* 0x000fe20000400000 */
[----:B------:R-:W-:Y:S01]  /*63d0*/  F2FP.BF16.F32.PACK_AB R26, R26, R77 ;  /* 0x0000004d1a1a723e */ /* 0x000fe200000010ff */
[----:B------:R-:W-:Y:S01]  /*63e0*/  IMAD R77, R38, 0x8, R97 ;  /* 0x00000008264d7824 */ /* 0x000fe200078e0261 */
[----:B------:R-:W-:Y:S01]  /*63f0*/  F2FP.BF16.F32.PACK_AB R31, R31, R10 ;  /* 0x0000000a1f1f723e */ /* 0x000fe200000010ff */
[----:B------:R-:W-:Y:S01]  /*6400*/  IMAD.IADD R48, R3, 0x1, -R48 ;  /* 0x0000000103307824 */ /* 0x000fe200078e0a30 */
[----:B------:R-:W-:Y:S01]  /*6410*/  F2FP.BF16.F32.PACK_AB R10, R13, R84 ;  /* 0x000000540d0a723e */ /* 0x000fe200000010ff */
[----:B------:R-:W-:-:S02]  /*6420*/  IMAD.IADD R13, R2, 0x1, -R11 ;  /* 0x00000001020d7824 */ /* 0x000fc400078e0a0b */
[C---:B------:R-:W-:Y:S01]  /*6430*/  FMUL R27, R9.reuse, R110 ;  /* 0x0000006e091b7220 */ /* 0x040fe20000400000 */
[C---:B------:R-:W-:Y:S01]  /*6440*/  FMUL R80, R9.reuse, R124 ;  /* 0x0000007c09507220 */ /* 0x040fe20000400000 */
[C---:B------:R-:W-:Y:S01]  /*6450*/  FMUL R25, R9.reuse, R142 ;  /* 0x0000008e09197220 */ /* 0x040fe20000400000 */
[C---:B------:R-:W-:Y:S01]  /*6460*/  FMUL R24, R9.reuse, R117 ;  /* 0x0000007509187220 */ /* 0x040fe20000400000 */
[C---:B------:R-:W-:Y:S01]  /*6470*/  FMUL R121, R9.reuse, R121 ;  /* 0x0000007909797220 */ /* 0x040fe20000400000 */
[----:B------:R-:W-:Y:S01]  /*6480*/  FMUL R90, R9, R113 ;  /* 0x00000071095a7220 */ /* 0x000fe20000400000 */
[----:B------:R-:W-:Y:S01]  /*6490*/  F2FP.BF16.F32.PACK_AB R21, R21, R8 ;  /* 0x000000081515723e */ /* 0x000fe200000010ff */
[----:B------:R-:W-:Y:S01]  /*64a0*/  FADD R48, R48, -1 ;  /* 0xbf80000030307421 */ /* 0x000fe20000000000 */
[----:B------:R-:W-:Y:S01]  /*64b0*/  F2FP.BF16.F32.PACK_AB R22, R22, R107 ;  /* 0x0000006b1616723e */ /* 0x000fe200000010ff */
[----:B------:R-:W-:Y:S01]  /*64c0*/  IMAD.IADD R47, R4, 0x1, -R47 ;  /* 0x00000001042f7824 */ /* 0x000fe200078e0a2f */
[----:B------:R-:W-:Y:S01]  /*64d0*/  F2FP.BF16.F32.PACK_AB R30, R30, R75 ;  /* 0x0000004b1e1e723e */ /* 0x000fe200000010ff */
[----:B------:R-:W-:Y:S01]  /*64e0*/  IMAD R75, R38, 0x8, R77 ;  /* 0x00000008264b7824 */ /* 0x000fe200078e024d */
[----:B------:R-:W-:Y:S01]  /*64f0*/  F2FP.BF16.F32.PACK_AB R23, R23, R82 ;  /* 0x000000521717723e */ /* 0x000fe200000010ff */
[----:B------:R-:W-:Y:S01]  /*6500*/  BAR.SYNC.DEFER_BLOCKING 0x0 ;  /* 0x0000000000007b1d */ /* 0x000fe20000010000 */
[----:B------:R-:W-:Y:S01]  /*6510*/  F2FP.BF16.F32.PACK_AB R8, R92, R129 ;  /* 0x000000815c08723e */ /* 0x000fe200000010ff */
[----:B------:R-:W-:Y:S01]  /*6520*/  FADD R47, R47, -1 ;  /* 0xbf8000002f2f7421 */ /* 0x000fe20000000000 */
[----:B------:R-:W-:-:S02]  /*6530*/  F2FP.BF16.F32.PACK_AB R9, R86, R109 ;  /* 0x0000006d5609723e */ /* 0x000fc400000010ff */
[----:B------:R-:W-:Y:S01]  /*6540*/  F2FP.BF16.F32.PACK_AB R11, R78, R111 ;  /* 0x0000006f4e0b723e */ /* 0x000fe200000010ff */
[----:B------:R-:W-:Y:S01]  /*6550*/  ULDC.64 UR4, c[0x0][0x270] ;  /* 0x00009c0000047ab9 */ /* 0x000fe20000000a00 */
[----:B------:R-:W-:Y:S01]  /*6560*/  F2FP.BF16.F32.PACK_AB R12, R12, R49 ;  /* 0x000000310c0c723e */ /* 0x000fe200000010ff */
[----:B------:R-:W-:Y:S01]  /*6570*/  FADD R49, R13, -1 ;  /* 0xbf8000000d317421 */ /* 0x000fe20000000000 */
[----:B------:R-:W-:Y:S01]  /*6580*/  MOV R78, 0x3dc6b27f ;  /* 0x3dc6b27f004e7802 */ /* 0x000fe20000000f00 */
[----:B------:R-:W-:Y:S01]  /*6590*/  UIMAD UR4, UR6, UR4, URZ ;  /* 0x00000004060472a4 */ /* 0x000fe2000f8e023f */
[----:B------:R-:W-:Y:S02]  /*65a0*/  IADD3 R46, R45, -R46, RZ ;  /* 0x8000002e2d2e7210 */ /* 0x000fe40007ffe0ff */
[----:B------:R-:W-:Y:S01]  /*65b0*/  LEA R107, R38, R75, 0x3 ;  /* 0x0000004b266b7211 */ /* 0x000fe200078e18ff */
[----:B------:R-:W-:Y:S01]  /*65c0*/  USHF.L.U32 UR10, UR4, 0x1, URZ ;  /* 0x00000001040a7899 */ /* 0x000fe2000800063f */
[----:B------:R-:W-:Y:S01]  /*65d0*/  F2FP.BF16.F32.PACK_AB R29, R29, R88 ;  /* 0x000000581d1d723e */ /* 0x000fe200000010ff */
[----:B------:R-:W-:Y:S01]  /*65e0*/  FADD R46, R46, -1 ;  /* 0xbf8000002e2e7421 */ /* 0x000fe20000000000 */
[----:B------:R-:W-:Y:S01]  /*65f0*/  F2FP.BF16.F32.PACK_AB R24, R24, R121 ;  /* 0x000000791818723e */ /* 0x000fe200000010ff */
[----:B------:R-:W-:Y:S01]  /*6600*/  IMAD R109, R38, 0x8, R107 ;  /* 0x00000008266d7824 */ /* 0x000fe200078e026b */
[----:B------:R-:W-:-:S02]  /*6610*/  F2FP.BF16.F32.PACK_AB R25, R25, R90 ;  /* 0x0000005a1919723e */ /* 0x000fc400000010ff */
[----:B------:R-:W-:Y:S01]  /*6620*/  F2FP.BF16.F32.PACK_AB R27, R27, R80 ;  /* 0x000000501b1b723e */ /* 0x000fe200000010ff */
[----:B------:R-:W-:Y:S01]  /*6630*/  IMAD R111, R38, 0x8, R109 ;  /* 0x00000008266f7824 */ /* 0x000fe200078e026d */
[----:B------:R-:W-:Y:S01]  /*6640*/  F2FP.BF16.F32.PACK_AB R13, R67, R70 ;  /* 0x00000046430d723e */ /* 0x000fe200000010ff */
[----:B------:R0:W-:Y:S01]  /*6650*/  STS.128 [R42], R20 ;  /* 0x000000142a007388 */ /* 0x0001e20000000c00 */
[----:B------:R-:W-:Y:S01]  /*6660*/  F2FP.BF16.F32.PACK_AB R14, R14, R63 ;  /* 0x0000003f0e0e723e */ /* 0x000fe200000010ff */
[----:B------:R-:W-:Y:S01]  /*6670*/  IMAD R113, R38, 0x8, R111 ;  /* 0x0000000826717824 */ /* 0x000fe200078e026f */
[----:B------:R-:W-:Y:S01]  /*6680*/  F2FP.BF16.F32.PACK_AB R15, R15, R56 ;  /* 0x000000380f0f723e */ /* 0x000fe200000010ff */
[----:B------:R1:W-:Y:S01]  /*6690*/  STS.128 [R42+0x280], R8 ;  /* 0x000280082a007388 */ /* 0x0003e20000000c00 */
[----:B------:R-:W-:Y:S02]  /*66a0*/  ISETP.GE.U32.AND P6, PT, R4, 0x7f800000, PT ;  /* 0x7f8000000400780c */ /* 0x000fe40003fc6070 */
[----:B------:R-:W-:Y:S01]  /*66b0*/  ISETP.GE.U32.AND P1, PT, R2, 0x7f800000, PT ;  /* 0x7f8000000200780c */ /* 0x000fe20003f26070 */
[----:B------:R2:W-:Y:S01]  /*66c0*/  STS.128 [R42+0x80], R28 ;  /* 0x0000801c2a007388 */ /* 0x0005e20000000c00 */
[----:B------:R-:W-:-:S02]  /*66d0*/  ISETP.GE.U32.AND P4, PT, R3, 0x7f800000, PT ;  /* 0x7f8000000300780c */ /* 0x000fc40003f86070 */
[----:B------:R-:W-:Y:S01]  /*66e0*/  ISETP.GE.U32.AND P5, PT, R45, 0x7f800000, PT ;  /* 0x7f8000002d00780c */ /* 0x000fe20003fa6070 */
[----:B------:R3:W-:Y:S01]  /*66f0*/  STS.128 [R42+0x200], R24 ;  /* 0x000200182a007388 */ /* 0x0007e20000000c00 */
[----:B------:R-:W-:Y:S02]  /*6700*/  FSETP.NEU.AND P2, PT, R4, RZ, PT ;  /* 0x000000ff0400720b */ /* 0x000fe40003f4d000 */
[----:B------:R-:W-:Y:S01]  /*6710*/  FSETP.NEU.AND P3, PT, R2, RZ, PT ;  /* 0x000000ff0200720b */ /* 0x000fe20003f6d000 */
[----:B0-----:R-:W-:Y:S01]  /*6720*/  FFMA.FTZ R20, R49, R78, -0.16845393180847167969 ;  /* 0xbe2c7f3031147423 */ /* 0x001fe2000001004e */
[----:B------:R0:W-:Y:S01]  /*6730*/  STS.128 [R42+0x100], R12 ;  /* 0x0001000c2a007388 */ /* 0x0001e20000000c00 */
[----:B------:R-:W-:Y:S01]  /*6740*/  F2FP.BF16.F32.PACK_AB R21, R65, R68 ;  /* 0x000000444115723e */ /* 0x000fe200000010ff */
[----:B-1----:R-:W-:Y:S01]  /*6750*/  FFMA.FTZ R9, R48, R78, -0.16845393180847167969 ;  /* 0xbe2c7f3030097423 */ /* 0x002fe2000001004e */
[----:B------:R-:W-:Y:S01]  /*6760*/  FFMA.FTZ R20, R49, R20, 0.1716887056827545166 ;  /* 0x3e2fcf2a31147423 */ /* 0x000fe20000010014 */
[-C--:B------:R-:W-:Y:S01]  /*6770*/  FFMA.FTZ R11, R46, R78.reuse, -0.16845393180847167969 ;  /* 0xbe2c7f302e0b7423 */ /* 0x080fe2000001004e */
[----:B------:R-:W-:Y:S01]  /*6780*/  FFMA.FTZ R10, R47, R78, -0.16845393180847167969 ;  /* 0xbe2c7f302f0a7423 */ /* 0x000fe2000001004e */
[----:B------:R-:W-:Y:S01]  /*6790*/  FFMA.FTZ R9, R48, R9, 0.1716887056827545166 ;  /* 0x3e2fcf2a30097423 */ /* 0x000fe20000010009 */
[----:B------:R-:W-:Y:S01]  /*67a0*/  FFMA.FTZ R20, R49, R20, -0.17900948226451873779 ;  /* 0xbe374e4331147423 */ /* 0x000fe20000010014 */
[----:B------:R-:W-:Y:S01]  /*67b0*/  FFMA.FTZ R11, R46, R11, 0.1716887056827545166 ;  /* 0x3e2fcf2a2e0b7423 */ /* 0x000fe2000001000b */
[----:B------:R-:W-:Y:S01]  /*67c0*/  FFMA.FTZ R10, R47, R10, 0.1716887056827545166 ;  /* 0x3e2fcf2a2f0a7423 */ /* 0x000fe2000001000a */
[----:B------:R-:W-:Y:S01]  /*67d0*/  FFMA.FTZ R9, R48, R9, -0.17900948226451873779 ;  /* 0xbe374e4330097423 */ /* 0x000fe20000010009 */
[C---:B------:R-:W-:Y:S01]  /*67e0*/  FFMA.FTZ R20, R49.reuse, R20, 0.20512372255325317383 ;  /* 0x3e520bf431147423 */ /* 0x040fe20000010014 */
[----:B------:R-:W-:Y:S01]  /*67f0*/  FFMA.FTZ R11, R46, R11, -0.17900948226451873779 ;  /* 0xbe374e432e0b7423 */ /* 0x000fe2000001000b */
[----:B--2---:R-:W-:Y:S01]  /*6800*/  F2FP.BF16.F32.PACK_AB R29, R66, R115 ;  /* 0x00000073421d723e */ /* 0x004fe200000010ff */
[----:B------:R-:W-:Y:S01]  /*6810*/  FFMA.FTZ R9, R48, R9, 0.20512372255325317383 ;  /* 0x3e520bf430097423 */ /* 0x000fe20000010009 */
[----:B------:R-:W-:Y:S01]  /*6820*/  FFMA.FTZ R22, R49, R20, -0.24046532809734344482 ;  /* 0xbe763c8b31167423 */ /* 0x000fe20000010014 */
[----:B------:R-:W-:Y:S01]  /*6830*/  FFMA.FTZ R11, R46, R11, 0.20512372255325317383 ;  /* 0x3e520bf42e0b7423 */ /* 0x000fe2000001000b */
[----:B------:R-:W-:Y:S01]  /*6840*/  LEA R115, R38, R113, 0x3 ;  /* 0x0000007126737211 */ /* 0x000fe200078e18ff */
[----:B------:R-:W-:Y:S01]  /*6850*/  FFMA.FTZ R9, R48, R9, -0.24046532809734344482 ;  /* 0xbe763c8b30097423 */ /* 0x000fe20000010009 */
[----:B------:R-:W-:Y:S01]  /*6860*/  FFMA.FTZ R10, R47, R10, -0.17900948226451873779 ;  /* 0xbe374e432f0a7423 */ /* 0x000fe2000001000a */
[----:B------:R-:W-:Y:S01]  /*6870*/  FFMA.FTZ R22, R49, R22, 0.28857114911079406738 ;  /* 0x3e93bf9931167423 */ /* 0x000fe20000010016 */
[----:B------:R-:W-:Y:S01]  /*6880*/  FFMA.FTZ R11, R46, R11, -0.24046532809734344482 ;  /* 0xbe763c8b2e0b7423 */ /* 0x000fe2000001000b */
[----:B------:R-:W-:Y:S01]  /*6890*/  FFMA.FTZ R9, R48, R9, 0.28857114911079406738 ;  /* 0x3e93bf9930097423 */ /* 0x000fe20000010009 */
[----:B------:R-:W-:Y:S01]  /*68a0*/  FFMA.FTZ R10, R47, R10, 0.20512372255325317383 ;  /* 0x3e520bf42f0a7423 */ /* 0x000fe2000001000a */
[----:B------:R-:W-:-:S02]  /*68b0*/  IMAD R117, R38, 0x8, R115 ;  /* 0x0000000826757824 */ /* 0x000fc400078e0273 */
[----:B------:R-:W-:Y:S01]  /*68c0*/  FFMA.FTZ R8, R49, R22, -0.36067417263984680176 ;  /* 0xbeb8aa4931087423 */ /* 0x000fe20000010016 */
[----:B------:R-:W-:Y:S01]  /*68d0*/  FFMA.FTZ R9, R48, R9, -0.36067417263984680176 ;  /* 0xbeb8aa4930097423 */ /* 0x000fe20000010009 */
[----:B------:R-:W-:Y:S01]  /*68e0*/  FFMA.FTZ R11, R46, R11, 0.28857114911079406738 ;  /* 0x3e93bf992e0b7423 */ /* 0x000fe2000001000b */
[----:B------:R-:W-:Y:S01]  /*68f0*/  F2FP.BF16.F32.PACK_AB R28, R76, R119 ;  /* 0x000000774c1c723e */ /* 0x000fe200000010ff */
[----:B------:R-:W-:Y:S01]  /*6900*/  FFMA.FTZ R10, R47, R10, -0.24046532809734344482 ;  /* 0xbe763c8b2f0a7423 */ /* 0x000fe2000001000a */
[----:B------:R-:W-:Y:S02]  /*6910*/  IMAD R119, R38, 0x8, R117 ;  /* 0x0000000826777824 */ /* 0x000fe400078e0275 */
[----:B------:R-:W-:Y:S01]  /*6920*/  FFMA.FTZ R8, R49, R8, 0.48089820146560668945 ;  /* 0x3ef6384a31087423 */ /* 0x000fe20000010008 */
[----:B------:R-:W-:Y:S01]  /*6930*/  FFMA.FTZ R9, R48, R9, 0.48089820146560668945 ;  /* 0x3ef6384a30097423 */ /* 0x000fe20000010009 */
[----:B------:R-:W-:Y:S01]  /*6940*/  FFMA.FTZ R11, R46, R11, -0.36067417263984680176 ;  /* 0xbeb8aa492e0b7423 */ /* 0x000fe2000001000b */
[----:B------:R-:W-:Y:S01]  /*6950*/  FFMA.FTZ R10, R47, R10, 0.28857114911079406738 ;  /* 0x3e93bf992f0a7423 */ /* 0x000fe2000001000a */
[----:B------:R-:W-:Y:S01]  /*6960*/  LEA R121, R38, R119, 0x3 ;  /* 0x0000007726797211 */ /* 0x000fe200078e18ff */
[----:B------:R-:W-:Y:S01]  /*6970*/  FFMA.FTZ R8, R49, R8, -0.72134751081466674805 ;  /* 0xbf38aa3b31087423 */ /* 0x000fe20000010008 */
[----:B------:R-:W-:Y:S01]  /*6980*/  FFMA.FTZ R9, R48, R9, -0.72134751081466674805 ;  /* 0xbf38aa3b30097423 */ /* 0x000fe20000010009 */
[----:B------:R-:W-:Y:S01]  /*6990*/  FFMA.FTZ R11, R46, R11, 0.48089820146560668945 ;  /* 0x3ef6384a2e0b7423 */ /* 0x000fe2000001000b */
[----:B------:R-:W-:Y:S01]  /*69a0*/  FFMA.FTZ R10, R47, R10, -0.36067417263984680176 ;  /* 0xbeb8aa492f0a7423 */ /* 0x000fe2000001000a */
[----:B---3--:R-:W-:Y:S01]  /*69b0*/  F2FP.BF16.F32.PACK_AB R24, R72, R123 ;  /* 0x0000007b4818723e */ /* 0x008fe200000010ff */
[----:B------:R-:W-:Y:S01]  /*69c0*/  FMUL R8, R49, R8 ;  /* 0x0000000831087220 */ /* 0x000fe20000400000 */
[----:B------:R-:W-:Y:S01]  /*69d0*/  FMUL R9, R48, R9 ;  /* 0x0000000930097220 */ /* 0x000fe20000400000 */
[----:B------:R-:W-:-:S02]  /*69e0*/  IMAD R123, R38, 0x8, R121 ;  /* 0x00000008267b7824 */ /* 0x000fc400078e0279 */
[----:B------:R-:W-:Y:S01]  /*69f0*/  FFMA.FTZ R11, R46, R11, -0.72134751081466674805 ;  /* 0xbf38aa3b2e0b7423 */ /* 0x000fe2000001000b */
[----:B------:R-:W-:Y:S01]  /*6a00*/  FFMA.FTZ R10, R47, R10, 0.48089820146560668945 ;  /* 0x3ef6384a2f0a7423 */ /* 0x000fe2000001000a */
[----:B------:R-:W-:Y:S01]  /*6a10*/  FMUL R8, R49, R8 ;  /* 0x0000000831087220 */ /* 0x000fe20000400000 */
[----:B------:R-:W-:Y:S01]  /*6a20*/  FMUL R9, R48, R9 ;  /* 0x0000000930097220 */ /* 0x000fe20000400000 */
[----:B------:R-:W-:Y:S02]  /*6a30*/  IMAD R137, R38, 0x8, R123 ;  /* 0x0000000826897824 */ /* 0x000fe400078e027b */
[----:B------:R-:W-:Y:S01]  /*6a40*/  FMUL R11, R46, R11 ;  /* 0x0000000b2e0b7220 */ /* 0x000fe20000400000 */
[----:B------:R-:W-:Y:S01]  /*6a50*/  FFMA.FTZ R10, R47, R10, -0.72134751081466674805 ;  /* 0xbf38aa3b2f0a7423 */ /* 0x000fe2000001000a */
[----:B------:R-:W-:Y:S01]  /*6a60*/  FFMA.FTZ R49, R49, 1.4426950216293334961, R8 ;  /* 0x3fb8aa3b31317823 */ /* 0x000fe20000010008 */
[----:B------:R-:W-:Y:S01]  /*6a70*/  FFMA.FTZ R48, R48, 1.4426950216293334961, R9 ;  /* 0x3fb8aa3b30307823 */ /* 0x000fe20000010009 */
[----:B------:R-:W-:Y:S01]  /*6a80*/  FMUL R11, R46, R11 ;  /* 0x0000000b2e0b7220 */ /* 0x000fe20000400000 */
[----:B0-----:R-:W-:Y:S01]  /*6a90*/  LEA R13, R38, R137, 0x3 ;  /* 0x00000089260d7211 */ /* 0x001fe200078e18ff */
[----:B------:R-:W-:Y:S01]  /*6aa0*/  FMUL R10, R47, R10 ;  /* 0x0000000a2f0a7220 */ /* 0x000fe20000400000 */
[----:B------:R-:W0:Y:S01]  /*6ab0*/  LDC.64 R8, c[0x0][0x228] ;  /* 0x00008a00ff087b82 */ /* 0x000e220000000a00 */
[----:B------:R-:W-:Y:S01]  /*6ac0*/  FFMA.FTZ R11, R46, 1.4426950216293334961, R11 ;  /* 0x3fb8aa3b2e0b7823 */ /* 0x000fe2000001000b */
[----:B------:R-:W-:Y:S01]  /*6ad0*/  F2FP.BF16.F32.PACK_AB R30, R59, R62 ;  /* 0x0000003e3b1e723e */ /* 0x000fe200000010ff */
[----:B------:R-:W-:Y:S01]  /*6ae0*/  FMUL R10, R47, R10 ;  /* 0x0000000a2f0a7220 */ /* 0x000fe20000400000 */
[----:B------:R-:W-:Y:S01]  /*6af0*/  F2FP.BF16.F32.PACK_AB R31, R52, R55 ;  /* 0x00000037341f723e */ /* 0x000fe200000010ff */
[----:B------:R-:W-:-:S02]  /*6b00*/  IMAD R15, R38, 0x8, R13 ;  /* 0x00000008260f7824 */ /* 0x000fc400078e020d */
[----:B------:R-:W-:Y:S01]  /*6b10*/  FADD R120, R40, R11 ;  /* 0x0000000b28787221 */ /* 0x000fe20000000000 */
[----:B------:R-:W-:Y:S01]  /*6b20*/  FFMA.FTZ R47, R47, 1.4426950216293334961, R10 ;  /* 0x3fb8aa3b2f2f7823 */ /* 0x000fe2000001000a */
[----:B------:R-:W-:Y:S01]  /*6b30*/  @P6 MOV R11, 0x7f800000 ;  /* 0x7f800000000b6802 */ /* 0x000fe20000000f00 */
[----:B------:R1:W-:Y:S01]  /*6b40*/  STS.128 [R42+0x300], R28 ;  /* 0x0003001c2a007388 */ /* 0x0003e20000000c00 */
[----:B------:R-:W-:Y:S01]  /*6b50*/  FADD R116, R5, R48 ;  /* 0x0000003005747221 */ /* 0x000fe20000000000 */
[----:B------:R-:W-:Y:S02]  /*6b60*/  @P1 IMAD.MOV.U32 R5, RZ, RZ, 0x7f800000 ;  /* 0x7f800000ff051424 */ /* 0x000fe400078e00ff */
[----:B------:R-:W-:Y:S01]  /*6b70*/  FADD R112, R112, R47 ;  /* 0x0000002f70707221 */ /* 0x000fe20000000000 */
[----:B------:R-:W-:Y:S01]  /*6b80*/  F2FP.BF16.F32.PACK_AB R20, R74, R127 ;  /* 0x0000007f4a14723e */ /* 0x000fe200000010ff */
[----:B------:R-:W-:Y:S01]  /*6b90*/  FADD R108, R108, R49 ;  /* 0x000000316c6c7221 */ /* 0x000fe20000000000 */
[----:B------:R-:W-:Y:S01]  /*6ba0*/  F2FP.BF16.F32.PACK_AB R22, R58, R61 ;  /* 0x0000003d3a16723e */ /* 0x000fe200000010ff */
[----:B------:R-:W-:Y:S01]  /*6bb0*/  @P6 FFMA.FTZ R112, R4, R11, +INF ;  /* 0x7f80000004706423 */ /* 0x000fe2000001000b */
[----:B------:R-:W-:Y:S01]  /*6bc0*/  F2FP.BF16.F32.PACK_AB R23, R51, R54 ;  /* 0x000000363317723e */ /* 0x000fe200000010ff */
[----:B------:R-:W-:Y:S01]  /*6bd0*/  @P1 FFMA.FTZ R108, R2, R5, +INF ;  /* 0x7f800000026c1423 */ /* 0x000fe20000010005 */
[----:B------:R-:W-:Y:S01]  /*6be0*/  @P4 IMAD.MOV.U32 R4, RZ, RZ, 0x7f800000 ;  /* 0x7f800000ff044424 */ /* 0x000fe200078e00ff */
[C---:B------:R-:W-:Y:S01]  /*6bf0*/  FSETP.NEU.AND P1, PT, R3.reuse, RZ, PT ;  /* 0x000000ff0300720b */ /* 0x040fe20003f2d000 */
[----:B------:R-:W-:Y:S01]  /*6c00*/  IMAD R2, R0, UR5, RZ ;  /* 0x0000000500027c24 */ /* 0x000fe2000f8e02ff */
[----:B------:R2:W-:Y:S01]  /*6c10*/  STS.128 [R42+0x180], R20 ;  /* 0x000180142a007388 */ /* 0x0005e20000000c00 */
[----:B------:R-:W-:Y:S01]  /*6c20*/  @P4 FFMA.FTZ R116, R3, R4, +INF ;  /* 0x7f80000003744423 */ /* 0x000fe20000010004 */
[----:B------:R-:W-:Y:S01]  /*6c30*/  @P5 IMAD.MOV.U32 R4, RZ, RZ, 0x7f800000 ;  /* 0x7f800000ff045424 */ /* 0x000fe200078e00ff */
[----:B-1----:R-:W-:Y:S01]  /*6c40*/  LEA R29, R38, R15, 0x3 ;  /* 0x0000000f261d7211 */ /* 0x002fe200078e18ff */
[----:B------:R-:W-:Y:S01]  /*6c50*/  UIMAD.WIDE UR4, UR4, 0x2, URZ ;  /* 0x00000002040478a5 */ /* 0x000fe2000f8e023f */
[----:B------:R-:W-:Y:S01]  /*6c60*/  SHF.L.U32 R3, R2, 0x1, RZ ;  /* 0x0000000102037819 */ /* 0x000fe200000006ff */
[----:B------:R-:W-:Y:S01]  /*6c70*/  @P5 FFMA.FTZ R120, R45, R4, +INF ;  /* 0x7f8000002d785423 */ /* 0x000fe20000010004 */
[----:B------:R-:W-:Y:S01]  /*6c80*/  F2FP.BF16.F32.PACK_AB R25, R64, R125 ;  /* 0x0000007d4019723e */ /* 0x000fe200000010ff */
[----:B------:R-:W-:Y:S01]  /*6c90*/  IMAD R31, R38, 0x8, R29 ;  /* 0x00000008261f7824 */ /* 0x000fe200078e021d */
[----:B------:R-:W-:Y:S01]  /*6ca0*/  F2FP.BF16.F32.PACK_AB R26, R57, R60 ;  /* 0x0000003c391a723e */ /* 0x000fe200000010ff */
[----:B------:R-:W-:Y:S01]  /*6cb0*/  IMAD.HI R2, R2, 0x2, RZ ;  /* 0x0000000202027827 */ /* 0x000fe200078e02ff */
[----:B------:R-:W-:Y:S01]  /*6cc0*/  F2FP.BF16.F32.PACK_AB R27, R50, R53 ;  /* 0x00000035321b723e */ /* 0x000fe200000010ff */
[----:B------:R-:W-:Y:S01]  /*6cd0*/  ULDC UR4, c[0x0][0x27c] ;  /* 0x00009f0000047ab9 */ /* 0x000fe20000000800 */
[----:B0-----:R-:W-:Y:S01]  /*6ce0*/  IADD3 R134, P4, P5, R3, UR10, R8 ;  /* 0x0000000a03867c10 */ /* 0x001fe2000fd9e008 */
[----:B------:R-:W-:Y:S01]  /*6cf0*/  UIMAD UR4, UR6, UR4, URZ ;  /* 0x00000004060472a4 */ /* 0x000fe2000f8e023f */
[----:B------:R-:W-:Y:S01]  /*6d00*/  LOP3.LUT R3, R18, 0x70, RZ, 0xc0, !PT ;  /* 0x0000007012037812 */ /* 0x000fe200078ec0ff */
[----:B--2---:R-:W-:Y:S01]  /*6d10*/  IMAD R21, R38, 0x8, R31 ;  /* 0x0000000826157824 */ /* 0x004fe200078e021f */
[----:B------:R0:W-:Y:S01]  /*6d20*/  STS.128 [R42+0x380], R24 ;  /* 0x000380182a007388 */ /* 0x0001e20000000c00 */
[----:B------:R-:W-:Y:S01]  /*6d30*/  IADD3.X R180, R2, UR5, R9, P4, P5 ;  /* 0x0000000502b47c10 */ /* 0x000fe2000a7ea409 */
[----:B------:R-:W-:Y:S01]  /*6d40*/  USHF.L.U32 UR6, UR4, 0x2, URZ ;  /* 0x0000000204067899 */ /* 0x000fe2000800063f */
[----:B------:R-:W-:Y:S01]  /*6d50*/  IMAD R23, R38, 0x8, R21 ;  /* 0x0000000826177824 */ /* 0x000fe200078e0215 */
[----:B------:R-:W-:Y:S01]  /*6d60*/  BAR.SYNC.DEFER_BLOCKING 0x0 ;  /* 0x0000000000007b1d */ /* 0x000fe20000010000 */
[-C--:B------:R-:W-:Y:S01]  /*6d70*/  LEA R18, P4, R19, R134.reuse, 0x1 ;  /* 0x0000008613127211 */ /* 0x080fe200078808ff */
[----:B------:R-:W-:Y:S01]  /*6d80*/  UIMAD.WIDE UR4, UR4, 0x4, URZ ;  /* 0x00000004040478a5 */ /* 0x000fe2000f8e023f */
[----:B------:R-:W-:-:S02]  /*6d90*/  LEA R4, P6, R33, R134, 0x1 ;  /* 0x0000008621047211 */ /* 0x000fc400078c08ff */
[----:B------:R-:W-:Y:S02]  /*6da0*/  LEA R2, P5, R32, R134, 0x1 ;  /* 0x0000008620027211 */ /* 0x000fe400078a08ff */
[-C--:B------:R-:W-:Y:S02]  /*6db0*/  LEA.HI.X.SX32 R19, R19, R180.reuse, 0x1, P4 ;  /* 0x000000b413137211 */ /* 0x080fe400020f0eff */
[----:B------:R-:W-:Y:S02]  /*6dc0*/  LEA.HI.X.SX32 R5, R33, R180, 0x1, P6 ;  /* 0x000000b421057211 */ /* 0x000fe400030f0eff */
[-C--:B------:R-:W-:Y:S02]  /*6dd0*/  LEA R46, P4, R34, R134.reuse, 0x1 ;  /* 0x00000086222e7211 */ /* 0x080fe400078808ff */
[----:B0-----:R-:W-:Y:S02]  /*6de0*/  LEA R25, R38, R23, 0x3 ;  /* 0x0000001726197211 */ /* 0x001fe400078e18ff */
[----:B------:R-:W-:-:S02]  /*6df0*/  LEA R48, P6, R35, R134, 0x1 ;  /* 0x0000008623307211 */ /* 0x000fc400078c08ff */
[----:B------:R-:W-:Y:S01]  /*6e00*/  IADD3 R181, R3, UR7, RZ ;  /* 0x0000000703b57c10 */ /* 0x000fe2000fffe0ff */
[----:B------:R-:W-:Y:S01]  /*6e10*/  IMAD R27, R38, 0x8, R25 ;  /* 0x00000008261b7824 */ /* 0x000fe200078e0219 */
[----:B------:R-:W-:Y:S02]  /*6e20*/  LEA.HI.X.SX32 R3, R32, R180, 0x1, P5 ;  /* 0x000000b420037211 */ /* 0x000fe400028f0eff */
[----:B------:R-:W-:Y:S01]  /*6e30*/  LEA R50, P5, R36, R134, 0x1 ;  /* 0x0000008624327211 */ /* 0x000fe200078a08ff */
[----:B------:R-:W-:Y:S01]  /*6e40*/  IMAD R157, R38, 0x8, R27 ;  /* 0x00000008269d7824 */ /* 0x000fe200078e021b */
[-C--:B------:R-:W-:Y:S01]  /*6e50*/  LEA.HI.X.SX32 R47, R34, R180.reuse, 0x1, P4 ;  /* 0x000000b4222f7211 */ /* 0x080fe200020f0eff */
[----:B------:R-:W0:Y:S01]  /*6e60*/  LDS.128 R8, [R6+UR7] ;  /* 0x0000000706087984 */ /* 0x000e220008000c00 */
[----:B------:R-:W-:Y:S02]  /*6e70*/  LEA.HI.X.SX32 R49, R35, R180, 0x1, P6 ;  /* 0x000000b423317211 */ /* 0x000fe400030f0eff */
[-C--:B------:R-:W-:Y:S01]  /*6e80*/  LEA R52, P4, R37, R134.reuse, 0x1 ;  /* 0x0000008625347211 */ /* 0x080fe200078808ff */
[----:B------:R-:W-:Y:S01]  /*6e90*/  LDS.128 R32, [R6+UR7+0x1400] ;  /* 0x0014000706207984 */ /* 0x000fe20008000c00 */
[----:B------:R-:W-:-:S02]  /*6ea0*/  LEA R54, P6, R39, R134, 0x1 ;  /* 0x0000008627367211 */ /* 0x000fc400078c08ff */
[----:B------:R-:W-:Y:S02]  /*6eb0*/  LEA R159, R38, R157, 0x3 ;  /* 0x0000009d269f7211 */ /* 0x000fe400078e18ff */
[----:B------:R-:W-:Y:S02]  /*6ec0*/  LEA.HI.X.SX32 R51, R36, R180, 0x1, P5 ;  /* 0x000000b424337211 */ /* 0x000fe400028f0eff */
[----:B------:R-:W-:Y:S01]  /*6ed0*/  LEA R56, P5, R41, R134, 0x1 ;  /* 0x0000008629387211 */ /* 0x000fe200078a08ff */
[C---:B------:R-:W-:Y:S01]  /*6ee0*/  IMAD R161, R38.reuse, 0x8, R159 ;  /* 0x0000000826a17824 */ /* 0x040fe200078e029f */
[-C--:B------:R-:W-:Y:S02]  /*6ef0*/  LEA.HI.X.SX32 R53, R37, R180.reuse, 0x1, P4 ;  /* 0x000000b425357211 */ /* 0x080fe400020f0eff */
[----:B------:R-:W-:Y:S01]  /*6f00*/  LEA.HI.X.SX32 R55, R39, R180, 0x1, P6 ;  /* 0x000000b427377211 */ /* 0x000fe200030f0eff */
[----:B------:R-:W-:Y:S01]  /*6f10*/  IMAD R163, R38, 0x8, R161 ;  /* 0x0000000826a37824 */ /* 0x000fe200078e02a1 */
[----:B------:R-:W-:-:S02]  /*6f20*/  LEA R58, P4, R43, R134, 0x1 ;  /* 0x000000862b3a7211 */ /* 0x000fc400078808ff */
[----:B------:R-:W-:Y:S02]  /*6f30*/  LEA R60, P6, R93, R134, 0x1 ;  /* 0x000000865d3c7211 */ /* 0x000fe400078c08ff */
[----:B------:R-:W-:Y:S02]  /*6f40*/  LEA.HI.X.SX32 R57, R41, R180, 0x1, P5 ;  /* 0x000000b429397211 */ /* 0x000fe400028f0eff */
[----:B------:R-:W-:Y:S02]  /*6f50*/  LEA R62, P5, R89, R134, 0x1 ;  /* 0x00000086593e7211 */ /* 0x000fe400078a08ff */
[-C--:B------:R-:W-:Y:S02]  /*6f60*/  LEA.HI.X.SX32 R59, R43, R180.reuse, 0x1, P4 ;  /* 0x000000b42b3b7211 */ /* 0x080fe400020f0eff */
[----:B------:R-:W-:Y:S01]  /*6f70*/  LEA.HI.X.SX32 R61, R93, R180, 0x1, P6 ;  /* 0x000000b45d3d7211 */ /* 0x000fe200030f0eff */
[----:B------:R-:W-:Y:S01]  /*6f80*/  LDS.128 R40, [R6+UR7+0x1c00] ;  /* 0x001c000706287984 */ /* 0x000fe20008000c00 */
[----:B------:R-:W-:-:S02]  /*6f90*/  LEA R64, P4, R85, R134, 0x1 ;  /* 0x0000008655407211 */ /* 0x000fc400078808ff */
[----:B------:R-:W-:Y:S02]  /*6fa0*/  LEA R66, P6, R87, R134, 0x1 ;  /* 0x0000008657427211 */ /* 0x000fe400078c08ff */
[----:B------:R-:W-:Y:S02]  /*6fb0*/  LEA.HI.X.SX32 R63, R89, R180, 0x1, P5 ;  /* 0x000000b4593f7211 */ /* 0x000fe400028f0eff */
[----:B------:R-:W-:Y:S02]  /*6fc0*/  LEA R80, P5, R81, R134, 0x1 ;  /* 0x0000008651507211 */ /* 0x000fe400078a08ff */
[-C--:B------:R-:W-:Y:S02]  /*6fd0*/  LEA.HI.X.SX32 R65, R85, R180.reuse, 0x1, P4 ;  /* 0x000000b455417211 */ /* 0x080fe400020f0eff */
[----:B------:R-:W-:Y:S01]  /*6fe0*/  LEA.HI.X.SX32 R67, R87, R180, 0x1, P6 ;  /* 0x000000b457437211 */ /* 0x000fe200030f0eff */
[----:B0-----:R-:W-:Y:S01]  /*6ff0*/  STG.E.U16 desc[UR8][R18.64], R8 ;  /* 0x0000000812007986 */ /* 0x001fe2000c101508 */
[----:B------:R-:W-:-:S02]  /*7000*/  LEA R82, P4, R83, R134, 0x1 ;  /* 0x0000008653527211 */ /* 0x000fc400078808ff */
[----:B------:R-:W-:Y:S02]  /*7010*/  LEA R68, P6, R69, R134, 0x1 ;  /* 0x0000008645447211 */ /* 0x000fe400078c08ff */
[C---:B------:R-:W-:Y:S02]  /*7020*/  LEA R133, R38.reuse, R163, 0x3 ;  /* 0x000000a326857211 */ /* 0x040fe400078e18ff */
        /* <DEDUP_REMOVED lines=11> */
[----:B------:R-:W-:Y:S02]  /*70e0*/  LEA.HI.X.SX32 R79, R79, R180, 0x1, P6 ;  /* 0x000000b44f4f7211 */ /* 0x000fe400030f0eff */
        /* <DEDUP_REMOVED lines=27> */
[----:B------:R-:W-:-:S02]  /*72a0*/  LEA R167, R38, R135, 0x3 ;  /* 0x0000008726a77211 */ /* 0x000fc400078e18ff */
[-C--:B------:R-:W-:Y:S02]  /*72b0*/  LEA R106, P4, R115, R134.reuse, 0x1 ;  /* 0x00000086736a7211 */ /* 0x080fe400078808ff */
[----:B------:R-:W-:Y:S01]  /*72c0*/  LEA R110, P6, R117, R134, 0x1 ;  /* 0x00000086756e7211 */ /* 0x000fe200078c08ff */
[C---:B------:R-:W-:Y:S01]  /*72d0*/  IMAD R169, R38.reuse, 0x8, R167 ;  /* 0x0000000826a97824 */ /* 0x040fe200078e02a7 */
[----:B------:R-:W-:Y:S02]  /*72e0*/  LEA.HI.X.SX32 R105, R113, R180, 0x1, P5 ;  /* 0x000000b471697211 */ /* 0x000fe400028f0eff */
[----:B------:R-:W-:Y:S01]  /*72f0*/  LEA R114, P5, R119, R134, 0x1 ;  /* 0x0000008677727211 */ /* 0x000fe200078a08ff */
[----:B------:R-:W-:Y:S01]  /*7300*/  IMAD R173, R38, 0x8, R169 ;  /* 0x0000000826ad7824 */ /* 0x000fe200078e02a9 */
[-C--:B------:R-:W-:Y:S02]  /*7310*/  LEA.HI.X.SX32 R107, R115, R180.reuse, 0x1, P4 ;  /* 0x000000b4736b7211 */ /* 0x080fe400020f0eff */
[----:B------:R-:W-:-:S02]  /*7320*/  LEA.HI.X.SX32 R111, R117, R180, 0x1, P6 ;  /* 0x000000b4756f7211 */ /* 0x000fc400030f0eff */
[-C--:B------:R-:W-:Y:S02]  /*7330*/  LEA R118, P4, R121, R134.reuse, 0x1 ;  /* 0x0000008679767211 */ /* 0x080fe400078808ff */
[----:B------:R-:W-:Y:S02]  /*7340*/  LEA R122, P6, R123, R134, 0x1 ;  /* 0x000000867b7a7211 */ /* 0x000fe400078c08ff */
[----:B------:R-:W-:Y:S02]  /*7350*/  LEA.HI.X.SX32 R115, R119, R180, 0x1, P5 ;  /* 0x000000b477737211 */ /* 0x000fe400028f0eff */
[----:B------:R-:W-:Y:S02]  /*7360*/  LEA R136, P5, R137, R134, 0x1 ;  /* 0x0000008689887211 */ /* 0x000fe400078a08ff */
[-C--:B------:R-:W-:Y:S02]  /*7370*/  LEA.HI.X.SX32 R119, R121, R180.reuse, 0x1, P4 ;  /* 0x000000b479777211 */ /* 0x080fe400020f0eff */
[----:B------:R-:W-:-:S02]  /*7380*/  LEA.HI.X.SX32 R123, R123, R180, 0x1, P6 ;  /* 0x000000b47b7b7211 */ /* 0x000fc400030f0eff */
[-C--:B------:R-:W-:Y:S02]  /*7390*/  LEA R138, P4, R13, R134.reuse, 0x1 ;  /* 0x000000860d8a7211 */ /* 0x080fe400078808ff */
[----:B------:R-:W-:Y:S02]  /*73a0*/  LEA R140, P6, R15, R134, 0x1 ;  /* 0x000000860f8c7211 */ /* 0x000fe400078c08ff */
[----:B------:R-:W-:Y:S02]  /*73b0*/  LEA.HI.X.SX32 R137, R137, R180, 0x1, P5 ;  /* 0x000000b489897211 */ /* 0x000fe400028f0eff */
[C---:B------:R-:W-:Y:S02]  /*73c0*/  LEA R175, R38.reuse, R173, 0x3 ;  /* 0x000000ad26af7211 */ /* 0x040fe400078e18ff */
[----:B------:R-:W-:Y:S02]  /*73d0*/  LEA R142, P5, R29, R134, 0x1 ;  /* 0x000000861d8e7211 */ /* 0x000fe400078a08ff */
[-C--:B------:R-:W-:Y:S01]  /*73e0*/  LEA.HI.X.SX32 R139, R13, R180.reuse, 0x1, P4 ;  /* 0x000000b40d8b7211 */ /* 0x080fe200020f0eff */
[----:B------:R-:W-:Y:S01]  /*73f0*/  IMAD R177, R38, 0x8, R175 ;  /* 0x0000000826b17824 */ /* 0x000fe200078e02af */
[----:B------:R-:W-:-:S02]  /*7400*/  LEA.HI.X.SX32 R141, R15, R180, 0x1, P6 ;  /* 0x000000b40f8d7211 */ /* 0x000fc400030f0eff */
[-C--:B------:R-:W-:Y:S01]  /*7410*/  LEA R144, P4, R31, R134.reuse, 0x1 ;  /* 0x000000861f907211 */ /* 0x080fe200078808ff */
[C---:B------:R-:W-:Y:S01]  /*7420*/  IMAD R179, R38.reuse, 0x8, R177 ;  /* 0x0000000826b37824 */ /* 0x040fe200078e02b1 */
[----:B------:R-:W-:Y:S01]  /*7430*/  LEA R146, P6, R21, R134, 0x1 ;  /* 0x0000008615927211 */ /* 0x000fe200078c08ff */
[----:B------:R-:W0:Y:S01]  /*7440*/  LDS.128 R12, [R6+UR7+0x400] ;  /* 0x00040007060c7984 */ /* 0x000e220008000c00 */
[----:B------:R-:W-:Y:S01]  /*7450*/  LEA.HI.X.SX32 R143, R29, R180, 0x1, P5 ;  /* 0x000000b41d8f7211 */ /* 0x000fe200028f0eff */
[----:B------:R-:W-:Y:S01]  /*7460*/  IMAD R178, R38, 0x8, R179 ;  /* 0x0000000826b27824 */ /* 0x000fe200078e02b3 */
[----:B------:R-:W-:Y:S01]  /*7470*/  LEA R148, P5, R23, R134, 0x1 ;  /* 0x0000008617947211 */ /* 0x000fe200078a08ff */
[----:B------:R-:W-:Y:S01]  /*7480*/  LDS.128 R36, [R6+UR7+0x1800] ;  /* 0x0018000706247984 */ /* 0x000fe20008000c00 */
[-C--:B------:R-:W-:Y:S02]  /*7490*/  LEA.HI.X.SX32 R145, R31, R180.reuse, 0x1, P4 ;  /* 0x000000b41f917211 */ /* 0x080fe400020f0eff */
[----:B------:R-:W-:Y:S01]  /*74a0*/  LEA.HI.X.SX32 R147, R21, R180, 0x1, P6 ;  /* 0x000000b415937211 */ /* 0x000fe200030f0eff */
[----:B------:R-:W-:Y:S01]  /*74b0*/  LDS.128 R28, [R6+UR7+0x1000] ;  /* 0x00100007061c7984 */ /* 0x000fe20008000c00 */
[----:B------:R-:W-:-:S02]  /*74c0*/  LEA R150, P4, R25, R134, 0x1 ;  /* 0x0000008619967211 */ /* 0x000fc400078808ff */
[----:B------:R-:W-:Y:S02]  /*74d0*/  LEA R154, P6, R27, R134, 0x1 ;  /* 0x000000861b9a7211 */ /* 0x000fe400078c08ff */
[-C--:B------:R-:W-:Y:S02]  /*74e0*/  LEA.HI.X.SX32 R149, R23, R180.reuse, 0x1, P5 ;  /* 0x000000b417957211 */ /* 0x080fe400028f0eff */
[-C--:B------:R-:W-:Y:S01]  /*74f0*/  LEA.HI.X.SX32 R151, R25, R180.reuse, 0x1, P4 ;  /* 0x000000b419977211 */ /* 0x080fe200020f0eff */
[----:B------:R-:W1:Y:S01]  /*7500*/  LDS.128 R20, [R6+UR7+0x800] ;  /* 0x0008000706147984 */ /* 0x000e620008000c00 */
[----:B------:R-:W-:Y:S02]  /*7510*/  LEA.HI.X.SX32 R155, R27, R180, 0x1, P6 ;  /* 0x000000b41b9b7211 */ /* 0x000fe400030f0eff */
[-C--:B------:R-:W-:Y:S01]  /*7520*/  LEA R156, P5, R157, R134.reuse, 0x1 ;  /* 0x000000869d9c7211 */ /* 0x080fe200078a08ff */
[----:B------:R-:W2:Y:S01]  /*7530*/  LDS.128 R24, [R6+UR7+0xc00] ;  /* 0x000c000706187984 */ /* 0x000ea20008000c00 */
[----:B------:R-:W-:-:S02]  /*7540*/  LEA R158, P4, R159, R134, 0x1 ;  /* 0x000000869f9e7211 */ /* 0x000fc400078808ff */
[----:B------:R-:W-:Y:S02]  /*7550*/  LEA R160, P6, R161, R134, 0x1 ;  /* 0x00000086a1a07211 */ /* 0x000fe400078c08ff */
[----:B------:R-:W-:Y:S02]  /*7560*/  LEA.HI.X.SX32 R157, R157, R180, 0x1, P5 ;  /* 0x000000b49d9d7211 */ /* 0x000fe400028f0eff */
[----:B------:R-:W-:Y:S02]  /*7570*/  LEA R162, P5, R163, R134, 0x1 ;  /* 0x00000086a3a27211 */ /* 0x000fe400078a08ff */
[----:B------:R-:W-:Y:S02]  /*7580*/  LEA.HI.X.SX32 R159, R159, R180, 0x1, P4 ;  /* 0x000000b49f9f7211 */ /* 0x000fe400020f0eff */
[----:B------:R-:W-:Y:S02]  /*7590*/  LEA R132, P4, R133, R134, 0x1 ;  /* 0x0000008685847211 */ /* 0x000fe400078808ff */
[----:B------:R-:W-:-:S02]  /*75a0*/  LEA.HI.X.SX32 R161, R161, R180, 0x1, P6 ;  /* 0x000000b4a1a17211 */ /* 0x000fc400030f0eff */
[----:B------:R-:W-:Y:S02]  /*75b0*/  LEA R124, P6, R125, R134, 0x1 ;  /* 0x000000867d7c7211 */ /* 0x000fe400078c08ff */
[----:B------:R-:W-:Y:S02]  /*75c0*/  LEA.HI.X.SX32 R163, R163, R180, 0x1, P5 ;  /* 0x000000b4a3a37211 */ /* 0x000fe400028f0eff */
[----:B------:R-:W-:Y:S01]  /*75d0*/  LEA R126, P5, R127, R134, 0x1 ;  /* 0x000000867f7e7211 */ /* 0x000fe200078a08ff */
[----:B0-----:R0:W-:Y:S01]  /*75e0*/  STG.E.U16 desc[UR8][R4.64], R12 ;  /* 0x0000000c04007986 */ /* 0x0011e2000c101508 */
[----:B------:R-:W-:Y:S02]  /*75f0*/  LEA.HI.X.SX32 R133, R133, R180, 0x1, P4 ;  /* 0x000000b485857211 */ /* 0x000fe400020f0eff */
[----:B------:R-:W-:Y:S02]  /*7600*/  LEA R130, P4, R131, R134, 0x1 ;  /* 0x0000008683827211 */ /* 0x000fe400078808ff */
[----:B------:R-:W-:-:S02]  /*7610*/  LEA.HI.X.SX32 R125, R125, R180, 0x1, P6 ;  /* 0x000000b47d7d7211 */ /* 0x000fc400030f0eff */
[----:B------:R-:W-:Y:S02]  /*7620*/  LEA R128, P6, R129, R134, 0x1 ;  /* 0x0000008681807211 */ /* 0x000fe400078c08ff */
[----:B------:R-:W-:Y:S02]  /*7630*/  LEA.HI.X.SX32 R127, R127, R180, 0x1, P5 ;  /* 0x000000b47f7f7211 */ /* 0x000fe400028f0eff */
[----:B------:R-:W-:Y:S02]  /*7640*/  LEA R164, P5, R135, R134, 0x1 ;  /* 0x0000008687a47211 */ /* 0x000fe400078a08ff */
[----:B0-----:R-:W-:Y:S02]  /*7650*/  PRMT R5, R12, 0x7632, R5 ;  /* 0x000076320c057816 */ /* 0x001fe40000000005 */
[----:B------:R-:W-:Y:S01]  /*7660*/  LEA.HI.X.SX32 R131, R131, R180, 0x1, P4 ;  /* 0x000000b483837211 */ /* 0x000fe200020f0eff */
[----:B-1----:R0:W-:Y:S01]  /*7670*/  STG.E.U16 desc[UR8][R2.64], R20 ;  /* 0x0000001402007986 */ /* 0x0021e2000c101508 */
[----:B------:R-:W-:-:S02]  /*7680*/  PRMT R6, R20, 0x7632, R6 ;  /* 0x0000763214067816 */ /* 0x000fc40000000006 */
[----:B------:R-:W-:Y:S01]  /*7690*/  LEA R166, P4, R167, R134, 0x1 ;  /* 0x00000086a7a67211 */ /* 0x000fe200078808ff */
[----:B--2---:R1:W-:Y:S01]  /*76a0*/  STG.E.U16 desc[UR8][R46.64], R24 ;  /* 0x000000182e007986 */ /* 0x0043e2000c101508 */
[----:B------:R-:W-:Y:S02]  /*76b0*/  LEA.HI.X.SX32 R129, R129, R180, 0x1, P6 ;  /* 0x000000b481817211 */ /* 0x000fe400030f0eff */
[----:B------:R-:W-:Y:S01]  /*76c0*/  LEA R170, P6, R169, R134, 0x1 ;  /* 0x00000086a9aa7211 */ /* 0x000fe200078c08ff */
[----:B------:R2:W-:Y:S01]  /*76d0*/  STG.E.U16 desc[UR8][R48.64], R28 ;  /* 0x0000001c30007986 */ /* 0x0005e2000c101508 */
[----:B------:R-:W-:Y:S02]  /*76e0*/  LEA.HI.X.SX32 R165, R135, R180, 0x1, P5 ;  /* 0x000000b487a57211 */ /* 0x000fe400028f0eff */
[----:B------:R-:W-:Y:S01]  /*76f0*/  LEA R168, P5, R173, R134, 0x1 ;  /* 0x00000086ada87211 */ /* 0x000fe200078a08ff */
[----:B------:R3:W-:Y:S01]  /*7700*/  STG.E.U16 desc[UR8][R50.64], R32 ;  /* 0x0000002032007986 */ /* 0x0007e2000c101508 */
[----:B0-----:R-:W-:-:S02]  /*7710*/  PRMT R3, R8, 0x7632, R3 ;  /* 0x0000763208037816 */ /* 0x001fc40000000003 */
[----:B------:R-:W-:Y:S01]  /*7720*/  PRMT R2, R24, 0x7632, R2 ;  /* 0x0000763218027816 */ /* 0x000fe20000000002 */
[----:B------:R-:W-:Y:S01]  /*7730*/  STG.E.U16 desc[UR8][R52.64], R36 ;  /* 0x0000002434007986 */ /* 0x000fe2000c101508 */
[----:B-1----:R-:W-:Y:S02]  /*7740*/  PRMT R46, R9, 0x7632, R46 ;  /* 0x00007632092e7816 */ /* 0x002fe4000000002e */
[----:B------:R-:W-:Y:S01]  /*7750*/  PRMT R47, R13, 0x7632, R47 ;  /* 0x000076320d2f7816 */ /* 0x000fe2000000002f */
[----:B------:R0:W-:Y:S01]  /*7760*/  STG.E.U16 desc[UR8][R54.64], R40 ;  /* 0x0000002836007986 */ /* 0x0001e2000c101508 */
[----:B--2---:R-:W-:Y:S02]  /*7770*/  PRMT R28, R28, 0x7632, R28 ;  /* 0x000076321c1c7816 */ /* 0x004fe4000000001c */
[----:B------:R-:W-:Y:S01]  /*7780*/  PRMT R48, R21, 0x7632, R48 ;  /* 0x0000763215307816 */ /* 0x000fe20000000030 */
[----:B------:R-:W-:Y:S01]  /*7790*/  STG.E.U16 desc[UR8][R56.64], R3 ;  /* 0x0000000338007986 */ /* 0x000fe2000c101508 */
[----:B---3--:R-:W-:-:S02]  /*77a0*/  PRMT R32, R32, 0x7632, R32 ;  /* 0x0000763220207816 */ /* 0x008fc40000000020 */
[----:B------:R-:W-:Y:S01]  /*77b0*/  PRMT R49, R33, 0x7632, R49 ;  /* 0x0000763221317816 */ /* 0x000fe20000000031 */
[----:B------:R-:W-:Y:S01]  /*77c0*/  STG.E.U16 desc[UR8][R58.64], R5 ;  /* 0x000000053a007986 */ /* 0x000fe2000c101508 */
[----:B------:R-:W-:Y:S02]  /*77d0*/  PRMT R50, R37, 0x7632, R50 ;  /* 0x0000763225327816 */ /* 0x000fe40000000032 */
[----:B------:R-:W-:Y:S01]  /*77e0*/  PRMT R51, R41, 0x7632, R51 ;  /* 0x0000763229337816 */ /* 0x000fe20000000033 */
[----:B------:R-:W-:Y:S01]  /*77f0*/  STG.E.U16 desc[UR8][R60.64], R6 ;  /* 0x000000063c007986 */ /* 0x000fe2000c101508 */
[----:B0-----:R-:W-:Y:S02]  /*7800*/  PRMT R40, R36, 0x7632, R40 ;  /* 0x0000763224287816 */ /* 0x001fe40000000028 */
[----:B------:R-:W-:Y:S01]  /*7810*/  LEA.HI.X.SX32 R167, R167, R180, 0x1, P4 ;  /* 0x000000b4a7a77211 */ /* 0x000fe200020f0eff */
[----:B------:R0:W-:Y:S01]  /*7820*/  STG.E.U16 desc[UR8][R62.64], R2 ;  /* 0x000000023e007986 */ /* 0x0001e2000c101508 */
[----:B------:R-:W-:-:S02]  /*7830*/  PRMT R4, R40, 0x7632, R4 ;  /* 0x0000763228047816 */ /* 0x000fc40000000004 */
[----:B------:R-:W-:Y:S01]  /*7840*/  LEA R172, P4, R175, R134, 0x1 ;  /* 0x00000086afac7211 */ /* 0x000fe200078808ff */
[----:B------:R-:W-:Y:S01]  /*7850*/  STG.E.U16 desc[UR8][R64.64], R28 ;  /* 0x0000001c40007986 */ /* 0x000fe2000c101508 */
[----:B------:R-:W-:Y:S02]  /*7860*/  LEA.HI.X.SX32 R171, R169, R180, 0x1, P6 ;  /* 0x000000b4a9ab7211 */ /* 0x000fe400030f0eff */
[----:B------:R-:W-:Y:S01]  /*7870*/  LEA R174, P6, R177, R134, 0x1 ;  /* 0x00000086b1ae7211 */ /* 0x000fe200078c08ff */
[----:B------:R1:W-:Y:S01]  /*7880*/  STG.E.U16 desc[UR8][R66.64], R32 ;  /* 0x0000002042007986 */ /* 0x0003e2000c101508 */
[----:B------:R-:W-:Y:S02]  /*7890*/  LEA.HI.X.SX32 R169, R173, R180, 0x1, P5 ;  /* 0x000000b4ada97211 */ /* 0x000fe400028f0eff */
[----:B------:R-:W-:Y:S01]  /*78a0*/  LEA R176, P5, R179, R134, 0x1 ;  /* 0x00000086b3b07211 */ /* 0x000fe200078a08ff */
[----:B------:R-:W-:Y:S01]  /*78b0*/  STG.E.U16 desc[UR8][R80.64], R40 ;  /* 0x0000002850007986 */ /* 0x000fe2000c101508 */
[----:B0-----:R-:W-:-:S02]  /*78c0*/  PRMT R2, R25, 0x7632, R2 ;  /* 0x0000763219027816 */ /* 0x001fc40000000002 */
[----:B------:R-:W-:Y:S01]  /*78d0*/  LEA.HI.X.SX32 R173, R175, R180, 0x1, P4 ;  /* 0x000000b4afad7211 */ /* 0x000fe200020f0eff */
[----:B------:R0:W-:Y:S01]  /*78e0*/  STG.E.U16 desc[UR8][R82.64], R4 ;  /* 0x0000000452007986 */ /* 0x0001e2000c101508 */
[C---:B------:R-:W-:Y:S02]  /*78f0*/  LEA R134, P4, R178.reuse, R134, 0x1 ;  /* 0x00000086b2867211 */ /* 0x040fe400078808ff */
[-C--:B------:R-:W-:Y:S01]  /*7900*/  LEA.HI.X.SX32 R175, R177, R180.reuse, 0x1, P6 ;  /* 0x000000b4b1af7211 */ /* 0x080fe200030f0eff */
[----:B------:R2:W-:Y:S01]  /*7910*/  STG.E.U16 desc[UR8][R68.64], R9 ;  /* 0x0000000944007986 */ /* 0x0005e2000c101508 */
[-C--:B------:R-:W-:Y:S02]  /*7920*/  LEA.HI.X.SX32 R177, R179, R180.reuse, 0x1, P5 ;  /* 0x000000b4b3b17211 */ /* 0x080fe400028f0eff */
[----:B------:R-:W-:Y:S01]  /*7930*/  LEA.HI.X.SX32 R135, R178, R180, 0x1, P4 ;  /* 0x000000b4b2877211 */ /* 0x000fe200020f0eff */
[----:B------:R3:W-:Y:S01]  /*7940*/  STG.E.U16 desc[UR8][R70.64], R13 ;  /* 0x0000000d46007986 */ /* 0x0007e2000c101508 */
[----:B-1----:R-:W-:-:S02]  /*7950*/  PRMT R67, R43, 0x7632, R67 ;  /* 0x000076322b437816 */ /* 0x002fc40000000043 */
[----:B------:R-:W-:Y:S01]  /*7960*/  FSETP.NEU.AND P6, PT, R45, RZ, PT ;  /* 0x000000ff2d00720b */ /* 0x000fe20003fcd000 */
[----:B------:R1:W-:Y:S01]  /*7970*/  STG.E.U16 desc[UR8][R72.64], R21 ;  /* 0x0000001548007986 */ /* 0x0003e2000c101508 */
[----:B0-----:R-:W-:Y:S02]  /*7980*/  PRMT R82, R11, 0x7632, R82 ;  /* 0x000076320b527816 */ /* 0x001fe40000000052 */
[----:B------:R-:W-:Y:S01]  /*7990*/  PRMT R83, R15, 0x7632, R83 ;  /* 0x000076320f537816 */ /* 0x000fe20000000053 */
[----:B------:R0:W-:Y:S01]  /*79a0*/  STG.E.U16 desc[UR8][R78.64], R25 ;  /* 0x000000194e007986 */ /* 0x0001e2000c101508 */
[----:B------:R-:W-:Y:S01]  /*79b0*/  FSEL R108, R108, -INF , P3 ;  /* 0xff8000006c6c7808 */ /* 0x000fe20001800000 */
[----:B--2---:R-:W2:Y:S01]  /*79c0*/  LDC.64 R8, c[0x0][0x230] ;  /* 0x00008c00ff087b82 */ /* 0x004ea20000000a00 */
[----:B------:R-:W-:Y:S01]  /*79d0*/  FSEL R5, R112, -INF , P2 ;  /* 0xff80000070057808 */ /* 0x000fe20001000000 */
[----:B------:R4:W-:Y:S01]  /*79e0*/  STG.E.U16 desc[UR8][R84.64], R29 ;  /* 0x0000001d54007986 */ /* 0x0009e2000c101508 */
[----:B---3--:R-:W-:Y:S01]  /*79f0*/  PRMT R70, R10, 0x7632, R70 ;  /* 0x000076320a467816 */ /* 0x008fe20000000046 */
[----:B------:R-:W-:Y:S01]  /*7a00*/  FFMA R108, R108, 0.69314718246459960938, R17 ;  /* 0x3f3172186c6c7823 */ /* 0x000fe20000000011 */
[----:B------:R-:W-:Y:S01]  /*7a10*/  PRMT R71, R14, 0x7632, R71 ;  /* 0x000076320e477816 */ /* 0x000fe20000000047 */
[----:B------:R3:W-:Y:S01]  /*7a20*/  STG.E.U16 desc[UR8][R86.64], R33 ;  /* 0x0000002156007986 */ /* 0x0007e2000c101508 */
[----:B-1----:R-:W-:Y:S01]  /*7a30*/  PRMT R72, R22, 0x7632, R72 ;  /* 0x0000763216487816 */ /* 0x002fe20000000048 */
[----:B------:R-:W-:Y:S01]  /*7a40*/  FFMA R109, R5, 0.69314718246459960938, R16 ;  /* 0x3f317218056d7823 */ /* 0x000fe20000000010 */
[----:B------:R-:W-:Y:S01]  /*7a50*/  PRMT R73, R26, 0x7632, R73 ;  /* 0x000076321a497816 */ /* 0x000fe20000000049 */
[----:B------:R1:W-:Y:S01]  /*7a60*/  STG.E.U16 desc[UR8][R88.64], R37 ;  /* 0x0000002558007986 */ /* 0x0003e2000c101508 */
[----:B0-----:R-:W-:-:S02]  /*7a70*/  PRMT R78, R42, 0x7632, R78 ;  /* 0x000076322a4e7816 */ /* 0x001fc4000000004e */
[----:B------:R-:W-:Y:S01]  /*7a80*/  FSEL R3, R116, -INF , P1 ;  /* 0xff80000074037808 */ /* 0x000fe20000800000 */
[----:B------:R-:W-:Y:S01]  /*7a90*/  STG.E.U16 desc[UR8][R90.64], R41 ;  /* 0x000000295a007986 */ /* 0x000fe2000c101508 */
[----:B----4-:R-:W-:Y:S02]  /*7aa0*/  PRMT R29, R29, 0x7632, R29 ;  /* 0x000076321d1d7816 */ /* 0x010fe4000000001d */
[----:B------:R-:W-:Y:S01]  /*7ab0*/  PRMT R85, R23, 0x7632, R85 ;  /* 0x0000763217557816 */ /* 0x000fe20000000055 */
[----:B------:R-:W-:Y:S01]  /*7ac0*/  STG.E.U16 desc[UR8][R92.64], R46 ;  /* 0x0000002e5c007986 */ /* 0x000fe2000c101508 */
[----:B------:R-:W-:Y:S02]  /*7ad0*/  PRMT R84, R27, 0x7632, R84 ;  /* 0x000076321b547816 */ /* 0x000fe40000000054 */
[----:B---3--:R-:W-:Y:S01]  /*7ae0*/  PRMT R86, R31, 0x7632, R86 ;  /* 0x000076321f567816 */ /* 0x008fe20000000056 */
[----:B------:R-:W-:Y:S01]  /*7af0*/  STG.E.U16 desc[UR8][R94.64], R47 ;  /* 0x0000002f5e007986 */ /* 0x000fe2000c101508 */
[----:B------:R-:W-:-:S02]  /*7b00*/  PRMT R87, R35, 0x7632, R87 ;  /* 0x0000763223577816 */ /* 0x000fc40000000057 */
[----:B-1----:R-:W-:Y:S01]  /*7b10*/  PRMT R88, R39, 0x7632, R88 ;  /* 0x0000763227587816 */ /* 0x002fe20000000058 */
[----:B------:R-:W-:Y:S01]  /*7b20*/  STG.E.U16 desc[UR8][R96.64], R48 ;  /* 0x0000003060007986 */ /* 0x000fe2000c101508 */
[----:B------:R-:W-:Y:S02]  /*7b30*/  FSEL R120, R120, -INF , P6 ;  /* 0xff80000078787808 */ /* 0x000fe40003000000 */
[----:B------:R-:W-:Y:S01]  /*7b40*/  LEA.HI R181, R44, R181, RZ, 0x1f ;  /* 0x000000b52cb57211 */ /* 0x000fe200078ff8ff */
[----:B------:R0:W-:Y:S04]  /*7b50*/  STG.E.U16 desc[UR8][R76.64], R2 ;  /* 0x000000024c007986 */ /* 0x0001e8000c101508 */
[----:B------:R1:W-:Y:S04]  /*7b60*/  STG.E.U16 desc[UR8][R74.64], R29 ;  /* 0x0000001d4a007986 */ /* 0x0003e8000c101508 */
[----:B------:R-:W-:Y:S04]  /*7b70*/  STG.E.U16 desc[UR8][R98.64], R49 ;  /* 0x0000003162007986 */ /* 0x000fe8000c101508 */
[----:B------:R-:W-:Y:S01]  /*7b80*/  STG.E.U16 desc[UR8][R100.64], R50 ;  /* 0x0000003264007986 */ /* 0x000fe2000c101508 */
[----:B0-----:R-:W-:-:S03]  /*7b90*/  PRMT R77, R38, 0x7632, R77 ;  /* 0x00007632264d7816 */ /* 0x001fc6000000004d */
[----:B------:R-:W-:Y:S01]  /*7ba0*/  STG.E.U16 desc[UR8][R102.64], R51 ;  /* 0x0000003366007986 */ /* 0x000fe2000c101508 */
[----:B-1----:R-:W-:Y:S02]  /*7bb0*/  PRMT R74, R30, 0x7632, R74 ;  /* 0x000076321e4a7816 */ /* 0x002fe4000000004a */
[----:B------:R-:W-:Y:S01]  /*7bc0*/  PRMT R75, R34, 0x7632, R75 ;  /* 0x00007632224b7816 */ /* 0x000fe2000000004b */
[----:B------:R-:W-:Y:S04]  /*7bd0*/  STG.E.U16 desc[UR8][R104.64], R10 ;  /* 0x0000000a68007986 */ /* 0x000fe8000c101508 */
[----:B------:R-:W-:Y:S04]  /*7be0*/  STG.E.U16 desc[UR8][R106.64], R14 ;  /* 0x0000000e6a007986 */ /* 0x000fe8000c101508 */
[----:B------:R0:W-:Y:S04]  /*7bf0*/  STG.E.U16 desc[UR8][R110.64], R22 ;  /* 0x000000166e007986 */ /* 0x0001e8000c101508 */
[----:B------:R1:W-:Y:S04]  /*7c00*/  STG.E.U16 desc[UR8][R114.64], R26 ;  /* 0x0000001a72007986 */ /* 0x0003e8000c101508 */
[----:B------:R1:W-:Y:S04]  /*7c10*/  STG.E.U16 desc[UR8][R118.64], R30 ;  /* 0x0000001e76007986 */ /* 0x0003e8000c101508 */
[----:B------:R1:W-:Y:S01]  /*7c20*/  STG.E.U16 desc[UR8][R122.64], R34 ;  /* 0x000000227a007986 */ /* 0x0003e2000c101508 */
[----:B0-----:R-:W-:Y:S01]  /*7c30*/  FFMA R110, R3, 0.69314718246459960938, R152 ;  /* 0x3f317218036e7823 */ /* 0x001fe20000000098 */
[----:B------:R-:W-:Y:S01]  /*7c40*/  FFMA R111, R120, 0.69314718246459960938, R153 ;  /* 0x3f317218786f7823 */ /* 0x000fe20000000099 */
[C---:B------:R-:W-:Y:S01]  /*7c50*/  IMAD.SHL.U32 R3, R0.reuse, 0x4, RZ ;  /* 0x0000000400037824 */ /* 0x040fe200078e00ff */
[----:B------:R1:W-:Y:S01]  /*7c60*/  STG.E.U16 desc[UR8][R136.64], R38 ;  /* 0x0000002688007986 */ /* 0x0003e2000c101508 */
[----:B------:R-:W-:-:S03]  /*7c70*/  IMAD.HI R0, R0, 0x4, RZ ;  /* 0x0000000400007827 */ /* 0x000fc600078e02ff */
[----:B------:R1:W-:Y:S01]  /*7c80*/  STG.E.U16 desc[UR8][R138.64], R42 ;  /* 0x0000002a8a007986 */ /* 0x0003e2000c101508 */
[----:B--2---:R-:W-:-:S03]  /*7c90*/  IADD3 R2, P1, P2, R3, UR6, R8 ;  /* 0x0000000603027c10 */ /* 0x004fc6000fa3e008 */
[----:B------:R1:W-:Y:S01]  /*7ca0*/  STG.E.U16 desc[UR8][R140.64], R70 ;  /* 0x000000468c007986 */ /* 0x0003e2000c101508 */
[----:B------:R-:W-:-:S03]  /*7cb0*/  IADD3.X R3, R0, UR5, R9, P1, P2 ;  /* 0x0000000500037c10 */ /* 0x000fc60008fe4409 */
[----:B------:R1:W-:Y:S04]  /*7cc0*/  STG.E.U16 desc[UR8][R142.64], R71 ;  /* 0x000000478e007986 */ /* 0x0003e8000c101508 */
        /* <DEDUP_REMOVED lines=21> */
[----:B------:R1:W-:Y:S01]  /*7e20*/  STG.E.U16 desc[UR8][R134.64], R67 ;  /* 0x0000004386007986 */ /* 0x0003e2000c101508 */
[----:B------:R-:W-:Y:S06]  /*7e30*/  BAR.SYNC.DEFER_BLOCKING 0x0 ;  /* 0x0000000000007b1d */ /* 0x000fec0000010000 */
[----:B------:R1:W-:Y:S02]  /*7e40*/  STS.128 [R7+UR7], R108 ;  /* 0x0000006c07007988 */ /* 0x0003e40008000c07 */
[----:B------:R-:W-:Y:S06]  /*7e50*/  BAR.SYNC.DEFER_BLOCKING 0x0 ;  /* 0x0000000000007b1d */ /* 0x000fec0000010000 */
[----:B------:R-:W-:Y:S05]  /*7e60*/  @P0 EXIT ;  /* 0x000000000000094d */ /* 0x000fea0003800000 */
[----:B------:R-:W0:Y:S04]  /*7e70*/  LDS R181, [R181] ;  /* 0x00000000b5b57984 */ /* 0x000e280000000800 */
[----:B0-----:R-:W-:Y:S01]  /*7e80*/  STG.E desc[UR8][R2.64], R181 ;  /* 0x000000b502007986 */ /* 0x001fe2000c101908 */
[----:B------:R-:W-:Y:S05]  /*7e90*/  EXIT ;  /* 0x000000000000794d */ /* 0x000fea0003800000 */
.L_x_2:
[----:B------:R-:W-:-:S00]  /*7ea0*/  BRA `(.L_x_2) ;  /* 0xfffffffc00fc7947 */ /* 0x000fc0000383ffff */
[----:B------:R-:W-:-:S00]  /*7eb0*/  NOP ;  /* 0x0000000000007918 */ /* 0x000fc00000000000 */
        /* <DEDUP_REMOVED lines=12> */
.L_x_3:


//--------------------- .nv.global.init           --------------------------
	.section	.nv.global.init,"aw",@progbits
.nv.global.init:
	.type		_$_str,@object
	.size		_$_str,(.L_0 - _$_str)
_$_str:
        /*0000*/ 	.byte	0x5f, 0x5f, 0x43, 0x55, 0x44, 0x41, 0x5f, 0x46, 0x54, 0x5a, 0x00
.L_0:


//--------------------- .nv.shared.attn_fwd       --------------------------
	.section	.nv.shared.attn_fwd,"aw",@nobits
	.sectionflags	@""
	.align	16
	.zero		1024


//--------------------- .nv.shared.reserved.0     --------------------------
	.section	.nv.shared.reserved.0,"aw",@nobits
	.weak		__nv_reservedSMEM_offset_0_alias
	.size		__nv_reservedSMEM_offset_0_alias, 0, 0
	.other		__nv_reservedSMEM_offset_0_alias,@"STO_CUDA_RESERVED_SHARED STV_DEFAULT"
__nv_reservedSMEM_offset_0_alias:
	.zero		0


//--------------------- .nv.constant0.attn_fwd    --------------------------
	.section	.nv.constant0.attn_fwd,"a",@progbits
	.sectionflags	@""
	.align	4
.nv.constant0.attn_fwd:
	.zero		664


//--------------------- SYMBOLS --------------------------

	.type		.nv.reservedSmem.offset0,@object
	.size		.nv.reservedSmem.offset0,0x4
